//
// Generated by NVIDIA NVVM Compiler
//
// Compiler Build ID: CL-36424714
// Cuda compilation tools, release 13.0, V13.0.88
// Based on NVVM 20.0.0
//

.version 9.0
.target sm_100
.address_size 64

	// .globl	_Z11WarpSoftmaxILi1ELi32ELi32ELi1EEvPKfPfii
.extern .func __assertfail
(
	.param .b64 __assertfail_param_0,
	.param .b64 __assertfail_param_1,
	.param .b32 __assertfail_param_2,
	.param .b64 __assertfail_param_3,
	.param .b64 __assertfail_param_4
)
;
.global .align 1 .b8 __unnamed_1[148] = {118, 111, 105, 100, 32, 87, 97, 114, 112, 83, 111, 102, 116, 109, 97, 120, 40, 99, 111, 110, 115, 116, 32, 102, 108, 111, 97, 116, 32, 42, 44, 32, 102, 108, 111, 97, 116, 32, 42, 44, 32, 105, 110, 116, 44, 32, 105, 110, 116, 41, 32, 91, 119, 105, 116, 104, 32, 105, 110, 116, 32, 112, 97, 99, 107, 95, 115, 105, 122, 101, 32, 61, 32, 49, 59, 32, 105, 110, 116, 32, 99, 111, 108, 115, 95, 112, 101, 114, 95, 116, 104, 114, 101, 97, 100, 32, 61, 32, 51, 50, 59, 32, 105, 110, 116, 32, 119, 97, 114, 112, 95, 119, 105, 100, 116, 104, 32, 61, 32, 51, 50, 59, 32, 105, 110, 116, 32, 114, 111, 119, 115, 95, 112, 101, 114, 95, 116, 104, 114, 101, 97, 100, 32, 61, 32, 49, 93};
.global .align 1 .b8 $str[37] = {99, 111, 108, 115, 32, 60, 61, 32, 99, 111, 108, 115, 95, 112, 101, 114, 95, 116, 104, 114, 101, 97, 100, 32, 42, 32, 119, 97, 114, 112, 95, 119, 105, 100, 116, 104};
.global .align 1 .b8 $str$1[27] = {47, 116, 109, 112, 47, 115, 97, 115, 115, 95, 99, 117, 95, 95, 97, 102, 110, 51, 114, 116, 48, 47, 107, 46, 99, 117};

.visible .entry _Z11WarpSoftmaxILi1ELi32ELi32ELi1EEvPKfPfii(
	.param .u64 .ptr .align 1 _Z11WarpSoftmaxILi1ELi32ELi32ELi1EEvPKfPfii_param_0,
	.param .u64 .ptr .align 1 _Z11WarpSoftmaxILi1ELi32ELi32ELi1EEvPKfPfii_param_1,
	.param .u32 _Z11WarpSoftmaxILi1ELi32ELi32ELi1EEvPKfPfii_param_2,
	.param .u32 _Z11WarpSoftmaxILi1ELi32ELi32ELi1EEvPKfPfii_param_3
)
{
	.reg .pred 	%p<78>;
	.reg .b32 	%r<139>;
	.reg .b32 	%f<663>;
	.reg .b64 	%rd<22>;

	ld.param.u64 	%rd6, [_Z11WarpSoftmaxILi1ELi32ELi32ELi1EEvPKfPfii_param_0];
	ld.param.u64 	%rd7, [_Z11WarpSoftmaxILi1ELi32ELi32ELi1EEvPKfPfii_param_1];
	ld.param.u32 	%r42, [_Z11WarpSoftmaxILi1ELi32ELi32ELi1EEvPKfPfii_param_2];
	ld.param.u32 	%r43, [_Z11WarpSoftmaxILi1ELi32ELi32ELi1EEvPKfPfii_param_3];
	cvta.to.global.u64 	%rd1, %rd6;
	cvta.to.global.u64 	%rd2, %rd7;
	setp.lt.s32 	%p1, %r43, 1025;
	@%p1 bra 	$L__BB0_2;
	mov.u64 	%rd8, $str;
	cvta.global.u64 	%rd9, %rd8;
	mov.u64 	%rd10, $str$1;
	cvta.global.u64 	%rd11, %rd10;
	mov.u64 	%rd12, __unnamed_1;
	cvta.global.u64 	%rd13, %rd12;
	{ // callseq 0, 0
	.param .b64 param0;
	st.param.b64 	[param0], %rd9;
	.param .b64 param1;
	st.param.b64 	[param1], %rd11;
	.param .b32 param2;
	st.param.b32 	[param2], 116;
	.param .b64 param3;
	st.param.b64 	[param3], %rd13;
	.param .b64 param4;
	st.param.b64 	[param4], 1;
	call.uni 
	__assertfail, 
	(
	param0, 
	param1, 
	param2, 
	param3, 
	param4
	);
	} // callseq 0
$L__BB0_2:
	mov.u32 	%r44, %ctaid.y;
	mov.u32 	%r45, %ntid.y;
	mov.u32 	%r46, %tid.y;
	mad.lo.s32 	%r138, %r44, %r45, %r46;
	mov.u32 	%r47, %nctaid.y;
	mul.lo.s32 	%r2, %r47, %r45;
	mov.u32 	%r3, %tid.x;
	setp.ge.s32 	%p2, %r138, %r42;
	@%p2 bra 	$L__BB0_133;
	add.s32 	%r4, %r3, 64;
	add.s32 	%r5, %r3, 96;
	add.s32 	%r6, %r3, 128;
	add.s32 	%r7, %r3, 160;
	add.s32 	%r8, %r3, 224;
	add.s32 	%r9, %r3, 256;
	add.s32 	%r10, %r3, 288;
	add.s32 	%r11, %r3, 320;
	add.s32 	%r12, %r3, 352;
	add.s32 	%r13, %r3, 384;
	add.s32 	%r14, %r3, 416;
	add.s32 	%r15, %r3, 448;
	add.s32 	%r16, %r3, 480;
	add.s32 	%r17, %r3, 512;
	add.s32 	%r18, %r3, 544;
	add.s32 	%r19, %r3, 576;
	add.s32 	%r20, %r3, 608;
	add.s32 	%r21, %r3, 640;
	add.s32 	%r22, %r3, 672;
	add.s32 	%r23, %r3, 704;
	add.s32 	%r24, %r3, 736;
	add.s32 	%r25, %r3, 768;
	add.s32 	%r26, %r3, 800;
	add.s32 	%r27, %r3, 832;
	add.s32 	%r28, %r3, 864;
	add.s32 	%r29, %r3, 896;
	add.s32 	%r30, %r3, 928;
	add.s32 	%r31, %r3, 960;
	add.s32 	%r32, %r3, 992;
	mul.lo.s32 	%r137, %r42, %r138;
	mul.lo.s32 	%r34, %r2, %r42;
	add.s32 	%r136, %r3, %r137;
	cvt.u64.u32 	%rd17, %r3;
$L__BB0_4:
	setp.ge.s32 	%p3, %r3, %r43;
	mov.f32 	%f599, 0fD01502F9;
	mov.f32 	%f602, %f599;
	@%p3 bra 	$L__BB0_6;
	mul.wide.s32 	%rd14, %r136, 4;
	add.s64 	%rd15, %rd1, %rd14;
	ld.global.f32 	%f599, [%rd15];
	max.f32 	%f602, %f599, 0fD01502F9;
$L__BB0_6:
	add.s32 	%r48, %r3, 32;
	setp.ge.s32 	%p4, %r48, %r43;
	cvt.s64.s32 	%rd16, %r137;
	add.s64 	%rd3, %rd17, %rd16;
	shl.b64 	%rd18, %rd3, 2;
	add.s64 	%rd4, %rd1, %rd18;
	mov.f32 	%f601, 0fD01502F9;
	@%p4 bra 	$L__BB0_8;
	ld.global.f32 	%f601, [%rd4+128];
	max.f32 	%f602, %f602, %f601;
$L__BB0_8:
	setp.ge.s32 	%p5, %r4, %r43;
	mov.f32 	%f603, 0fD01502F9;
	@%p5 bra 	$L__BB0_10;
	ld.global.f32 	%f603, [%rd4+256];
	max.f32 	%f602, %f602, %f603;
$L__BB0_10:
	setp.ge.s32 	%p6, %r5, %r43;
	mov.f32 	%f605, 0fD01502F9;
	@%p6 bra 	$L__BB0_12;
	ld.global.f32 	%f605, [%rd4+384];
	max.f32 	%f602, %f602, %f605;
$L__BB0_12:
	setp.ge.s32 	%p7, %r6, %r43;
	mov.f32 	%f607, 0fD01502F9;
	@%p7 bra 	$L__BB0_14;
	ld.global.f32 	%f607, [%rd4+512];
	max.f32 	%f602, %f602, %f607;
$L__BB0_14:
	setp.ge.s32 	%p8, %r7, %r43;
	mov.f32 	%f609, 0fD01502F9;
	@%p8 bra 	$L__BB0_16;
	ld.global.f32 	%f609, [%rd4+640];
	max.f32 	%f602, %f602, %f609;
$L__BB0_16:
	add.s32 	%r49, %r3, 192;
	setp.ge.s32 	%p9, %r49, %r43;
	mov.f32 	%f611, 0fD01502F9;
	@%p9 bra 	$L__BB0_18;
	ld.global.f32 	%f611, [%rd4+768];
	max.f32 	%f602, %f602, %f611;
$L__BB0_18:
	setp.ge.s32 	%p10, %r8, %r43;
	mov.f32 	%f613, 0fD01502F9;
	@%p10 bra 	$L__BB0_20;
	ld.global.f32 	%f613, [%rd4+896];
	max.f32 	%f602, %f602, %f613;
$L__BB0_20:
	setp.ge.s32 	%p11, %r9, %r43;
	mov.f32 	%f615, 0fD01502F9;
	@%p11 bra 	$L__BB0_22;
	ld.global.f32 	%f615, [%rd4+1024];
	max.f32 	%f602, %f602, %f615;
$L__BB0_22:
	setp.ge.s32 	%p12, %r10, %r43;
	mov.f32 	%f617, 0fD01502F9;
	@%p12 bra 	$L__BB0_24;
	ld.global.f32 	%f617, [%rd4+1152];
	max.f32 	%f602, %f602, %f617;
$L__BB0_24:
	setp.ge.s32 	%p13, %r11, %r43;
	mov.f32 	%f619, 0fD01502F9;
	@%p13 bra 	$L__BB0_26;
	ld.global.f32 	%f619, [%rd4+1280];
	max.f32 	%f602, %f602, %f619;
$L__BB0_26:
	setp.ge.s32 	%p14, %r12, %r43;
	mov.f32 	%f621, 0fD01502F9;
	@%p14 bra 	$L__BB0_28;
	ld.global.f32 	%f621, [%rd4+1408];
	max.f32 	%f602, %f602, %f621;
$L__BB0_28:
	setp.ge.s32 	%p15, %r13, %r43;
	mov.f32 	%f623, 0fD01502F9;
	@%p15 bra 	$L__BB0_30;
	ld.global.f32 	%f623, [%rd4+1536];
	max.f32 	%f602, %f602, %f623;
$L__BB0_30:
	setp.ge.s32 	%p16, %r14, %r43;
	mov.f32 	%f625, 0fD01502F9;
	@%p16 bra 	$L__BB0_32;
	ld.global.f32 	%f625, [%rd4+1664];
	max.f32 	%f602, %f602, %f625;
$L__BB0_32:
	setp.ge.s32 	%p17, %r15, %r43;
	mov.f32 	%f627, 0fD01502F9;
	@%p17 bra 	$L__BB0_34;
	ld.global.f32 	%f627, [%rd4+1792];
	max.f32 	%f602, %f602, %f627;
$L__BB0_34:
	setp.ge.s32 	%p18, %r16, %r43;
	mov.f32 	%f629, 0fD01502F9;
	@%p18 bra 	$L__BB0_36;
	ld.global.f32 	%f629, [%rd4+1920];
	max.f32 	%f602, %f602, %f629;
$L__BB0_36:
	setp.ge.s32 	%p19, %r17, %r43;
	mov.f32 	%f631, 0fD01502F9;
	@%p19 bra 	$L__BB0_38;
	ld.global.f32 	%f631, [%rd4+2048];
	max.f32 	%f602, %f602, %f631;
$L__BB0_38:
	setp.ge.s32 	%p20, %r18, %r43;
	mov.f32 	%f633, 0fD01502F9;
	@%p20 bra 	$L__BB0_40;
	ld.global.f32 	%f633, [%rd4+2176];
	max.f32 	%f602, %f602, %f633;
$L__BB0_40:
	setp.ge.s32 	%p21, %r19, %r43;
	mov.f32 	%f635, 0fD01502F9;
	@%p21 bra 	$L__BB0_42;
	ld.global.f32 	%f635, [%rd4+2304];
	max.f32 	%f602, %f602, %f635;
$L__BB0_42:
	setp.ge.s32 	%p22, %r20, %r43;
	mov.f32 	%f637, 0fD01502F9;
	@%p22 bra 	$L__BB0_44;
	ld.global.f32 	%f637, [%rd4+2432];
	max.f32 	%f602, %f602, %f637;
$L__BB0_44:
	setp.ge.s32 	%p23, %r21, %r43;
	mov.f32 	%f639, 0fD01502F9;
	@%p23 bra 	$L__BB0_46;
	ld.global.f32 	%f639, [%rd4+2560];
	max.f32 	%f602, %f602, %f639;
$L__BB0_46:
	setp.ge.s32 	%p24, %r22, %r43;
	mov.f32 	%f641, 0fD01502F9;
	@%p24 bra 	$L__BB0_48;
	ld.global.f32 	%f641, [%rd4+2688];
	max.f32 	%f602, %f602, %f641;
$L__BB0_48:
	setp.ge.s32 	%p25, %r23, %r43;
	mov.f32 	%f643, 0fD01502F9;
	@%p25 bra 	$L__BB0_50;
	ld.global.f32 	%f643, [%rd4+2816];
	max.f32 	%f602, %f602, %f643;
$L__BB0_50:
	setp.ge.s32 	%p26, %r24, %r43;
	mov.f32 	%f645, 0fD01502F9;
	@%p26 bra 	$L__BB0_52;
	ld.global.f32 	%f645, [%rd4+2944];
	max.f32 	%f602, %f602, %f645;
$L__BB0_52:
	setp.ge.s32 	%p27, %r25, %r43;
	mov.f32 	%f647, 0fD01502F9;
	@%p27 bra 	$L__BB0_54;
	ld.global.f32 	%f647, [%rd4+3072];
	max.f32 	%f602, %f602, %f647;
$L__BB0_54:
	setp.ge.s32 	%p28, %r26, %r43;
	mov.f32 	%f649, 0fD01502F9;
	@%p28 bra 	$L__BB0_56;
	ld.global.f32 	%f649, [%rd4+3200];
	max.f32 	%f602, %f602, %f649;
$L__BB0_56:
	setp.ge.s32 	%p29, %r27, %r43;
	mov.f32 	%f651, 0fD01502F9;
	@%p29 bra 	$L__BB0_58;
	ld.global.f32 	%f651, [%rd4+3328];
	max.f32 	%f602, %f602, %f651;
$L__BB0_58:
	setp.ge.s32 	%p30, %r28, %r43;
	mov.f32 	%f653, 0fD01502F9;
	@%p30 bra 	$L__BB0_60;
	ld.global.f32 	%f653, [%rd4+3456];
	max.f32 	%f602, %f602, %f653;
$L__BB0_60:
	setp.ge.s32 	%p31, %r29, %r43;
	mov.f32 	%f655, 0fD01502F9;
	@%p31 bra 	$L__BB0_62;
	ld.global.f32 	%f655, [%rd4+3584];
	max.f32 	%f602, %f602, %f655;
$L__BB0_62:
	setp.ge.s32 	%p32, %r30, %r43;
	mov.f32 	%f657, 0fD01502F9;
	@%p32 bra 	$L__BB0_64;
	ld.global.f32 	%f657, [%rd4+3712];
	max.f32 	%f602, %f602, %f657;
$L__BB0_64:
	setp.ge.s32 	%p33, %r31, %r43;
	mov.f32 	%f659, 0fD01502F9;
	@%p33 bra 	$L__BB0_66;
	ld.global.f32 	%f659, [%rd4+3840];
	max.f32 	%f602, %f602, %f659;
$L__BB0_66:
	setp.ge.s32 	%p34, %r32, %r43;
	mov.f32 	%f661, 0fD01502F9;
	@%p34 bra 	$L__BB0_68;
	ld.global.f32 	%f661, [%rd4+3968];
	max.f32 	%f602, %f602, %f661;
$L__BB0_68:
	setp.ge.s32 	%p35, %r3, %r43;
	mov.b32 	%r50, %f602;
	shfl.sync.bfly.b32	%r51|%p36, %r50, 16, 31, -1;
	mov.b32 	%f193, %r51;
	max.f32 	%f194, %f602, %f193;
	mov.b32 	%r52, %f194;
	shfl.sync.bfly.b32	%r53|%p37, %r52, 8, 31, -1;
	mov.b32 	%f195, %r53;
	max.f32 	%f196, %f194, %f195;
	mov.b32 	%r54, %f196;
	shfl.sync.bfly.b32	%r55|%p38, %r54, 4, 31, -1;
	mov.b32 	%f197, %r55;
	max.f32 	%f198, %f196, %f197;
	mov.b32 	%r56, %f198;
	shfl.sync.bfly.b32	%r57|%p39, %r56, 2, 31, -1;
	mov.b32 	%f199, %r57;
	max.f32 	%f200, %f198, %f199;
	mov.b32 	%r58, %f200;
	shfl.sync.bfly.b32	%r59|%p40, %r58, 1, 31, -1;
	mov.b32 	%f201, %r59;
	max.f32 	%f202, %f200, %f201;
	sub.f32 	%f203, %f599, %f202;
	fma.rn.f32 	%f204, %f203, 0f3BBB989D, 0f3F000000;
	cvt.sat.f32.f32 	%f205, %f204;
	mov.f32 	%f206, 0f4B400001;
	mov.f32 	%f207, 0f437C0000;
	fma.rm.f32 	%f208, %f205, %f207, %f206;
	add.f32 	%f209, %f208, 0fCB40007F;
	neg.f32 	%f210, %f209;
	fma.rn.f32 	%f211, %f203, 0f3FB8AA3B, %f210;
	fma.rn.f32 	%f212, %f203, 0f32A57060, %f211;
	mov.b32 	%r60, %f208;
	shl.b32 	%r61, %r60, 23;
	mov.b32 	%f213, %r61;
	ex2.approx.ftz.f32 	%f214, %f212;
	mul.f32 	%f215, %f214, %f213;
	add.f32 	%f216, %f215, 0f00000000;
	sub.f32 	%f217, %f601, %f202;
	fma.rn.f32 	%f218, %f217, 0f3BBB989D, 0f3F000000;
	cvt.sat.f32.f32 	%f219, %f218;
	fma.rm.f32 	%f220, %f219, %f207, %f206;
	add.f32 	%f221, %f220, 0fCB40007F;
	neg.f32 	%f222, %f221;
	fma.rn.f32 	%f223, %f217, 0f3FB8AA3B, %f222;
	fma.rn.f32 	%f224, %f217, 0f32A57060, %f223;
	mov.b32 	%r62, %f220;
	shl.b32 	%r63, %r62, 23;
	mov.b32 	%f225, %r63;
	ex2.approx.ftz.f32 	%f226, %f224;
	mul.f32 	%f227, %f226, %f225;
	add.f32 	%f228, %f216, %f227;
	sub.f32 	%f229, %f603, %f202;
	fma.rn.f32 	%f230, %f229, 0f3BBB989D, 0f3F000000;
	cvt.sat.f32.f32 	%f231, %f230;
	fma.rm.f32 	%f232, %f231, %f207, %f206;
	add.f32 	%f233, %f232, 0fCB40007F;
	neg.f32 	%f234, %f233;
	fma.rn.f32 	%f235, %f229, 0f3FB8AA3B, %f234;
	fma.rn.f32 	%f236, %f229, 0f32A57060, %f235;
	mov.b32 	%r64, %f232;
	shl.b32 	%r65, %r64, 23;
	mov.b32 	%f237, %r65;
	ex2.approx.ftz.f32 	%f238, %f236;
	mul.f32 	%f239, %f238, %f237;
	add.f32 	%f240, %f228, %f239;
	sub.f32 	%f241, %f605, %f202;
	fma.rn.f32 	%f242, %f241, 0f3BBB989D, 0f3F000000;
	cvt.sat.f32.f32 	%f243, %f242;
	fma.rm.f32 	%f244, %f243, %f207, %f206;
	add.f32 	%f245, %f244, 0fCB40007F;
	neg.f32 	%f246, %f245;
	fma.rn.f32 	%f247, %f241, 0f3FB8AA3B, %f246;
	fma.rn.f32 	%f248, %f241, 0f32A57060, %f247;
	mov.b32 	%r66, %f244;
	shl.b32 	%r67, %r66, 23;
	mov.b32 	%f249, %r67;
	ex2.approx.ftz.f32 	%f250, %f248;
	mul.f32 	%f251, %f250, %f249;
	add.f32 	%f252, %f240, %f251;
	sub.f32 	%f253, %f607, %f202;
	fma.rn.f32 	%f254, %f253, 0f3BBB989D, 0f3F000000;
	cvt.sat.f32.f32 	%f255, %f254;
	fma.rm.f32 	%f256, %f255, %f207, %f206;
	add.f32 	%f257, %f256, 0fCB40007F;
	neg.f32 	%f258, %f257;
	fma.rn.f32 	%f259, %f253, 0f3FB8AA3B, %f258;
	fma.rn.f32 	%f260, %f253, 0f32A57060, %f259;
	mov.b32 	%r68, %f256;
	shl.b32 	%r69, %r68, 23;
	mov.b32 	%f261, %r69;
	ex2.approx.ftz.f32 	%f262, %f260;
	mul.f32 	%f263, %f262, %f261;
	add.f32 	%f264, %f252, %f263;
	sub.f32 	%f265, %f609, %f202;
	fma.rn.f32 	%f266, %f265, 0f3BBB989D, 0f3F000000;
	cvt.sat.f32.f32 	%f267, %f266;
	fma.rm.f32 	%f268, %f267, %f207, %f206;
	add.f32 	%f269, %f268, 0fCB40007F;
	neg.f32 	%f270, %f269;
	fma.rn.f32 	%f271, %f265, 0f3FB8AA3B, %f270;
	fma.rn.f32 	%f272, %f265, 0f32A57060, %f271;
	mov.b32 	%r70, %f268;
	shl.b32 	%r71, %r70, 23;
	mov.b32 	%f273, %r71;
	ex2.approx.ftz.f32 	%f274, %f272;
	mul.f32 	%f275, %f274, %f273;
	add.f32 	%f276, %f264, %f275;
	sub.f32 	%f277, %f611, %f202;
	fma.rn.f32 	%f278, %f277, 0f3BBB989D, 0f3F000000;
	cvt.sat.f32.f32 	%f279, %f278;
	fma.rm.f32 	%f280, %f279, %f207, %f206;
	add.f32 	%f281, %f280, 0fCB40007F;
	neg.f32 	%f282, %f281;
	fma.rn.f32 	%f283, %f277, 0f3FB8AA3B, %f282;
	fma.rn.f32 	%f284, %f277, 0f32A57060, %f283;
	mov.b32 	%r72, %f280;
	shl.b32 	%r73, %r72, 23;
	mov.b32 	%f285, %r73;
	ex2.approx.ftz.f32 	%f286, %f284;
	mul.f32 	%f287, %f286, %f285;
	add.f32 	%f288, %f276, %f287;
	sub.f32 	%f289, %f613, %f202;
	fma.rn.f32 	%f290, %f289, 0f3BBB989D, 0f3F000000;
	cvt.sat.f32.f32 	%f291, %f290;
	fma.rm.f32 	%f292, %f291, %f207, %f206;
	add.f32 	%f293, %f292, 0fCB40007F;
	neg.f32 	%f294, %f293;
	fma.rn.f32 	%f295, %f289, 0f3FB8AA3B, %f294;
	fma.rn.f32 	%f296, %f289, 0f32A57060, %f295;
	mov.b32 	%r74, %f292;
	shl.b32 	%r75, %r74, 23;
	mov.b32 	%f297, %r75;
	ex2.approx.ftz.f32 	%f298, %f296;
	mul.f32 	%f299, %f298, %f297;
	add.f32 	%f300, %f288, %f299;
	sub.f32 	%f301, %f615, %f202;
	fma.rn.f32 	%f302, %f301, 0f3BBB989D, 0f3F000000;
	cvt.sat.f32.f32 	%f303, %f302;
	fma.rm.f32 	%f304, %f303, %f207, %f206;
	add.f32 	%f305, %f304, 0fCB40007F;
	neg.f32 	%f306, %f305;
	fma.rn.f32 	%f307, %f301, 0f3FB8AA3B, %f306;
	fma.rn.f32 	%f308, %f301, 0f32A57060, %f307;
	mov.b32 	%r76, %f304;
	shl.b32 	%r77, %r76, 23;
	mov.b32 	%f309, %r77;
	ex2.approx.ftz.f32 	%f310, %f308;
	mul.f32 	%f311, %f310, %f309;
	add.f32 	%f312, %f300, %f311;
	sub.f32 	%f313, %f617, %f202;
	fma.rn.f32 	%f314, %f313, 0f3BBB989D, 0f3F000000;
	cvt.sat.f32.f32 	%f315, %f314;
	fma.rm.f32 	%f316, %f315, %f207, %f206;
	add.f32 	%f317, %f316, 0fCB40007F;
	neg.f32 	%f318, %f317;
	fma.rn.f32 	%f319, %f313, 0f3FB8AA3B, %f318;
	fma.rn.f32 	%f320, %f313, 0f32A57060, %f319;
	mov.b32 	%r78, %f316;
	shl.b32 	%r79, %r78, 23;
	mov.b32 	%f321, %r79;
	ex2.approx.ftz.f32 	%f322, %f320;
	mul.f32 	%f323, %f322, %f321;
	add.f32 	%f324, %f312, %f323;
	sub.f32 	%f325, %f619, %f202;
	fma.rn.f32 	%f326, %f325, 0f3BBB989D, 0f3F000000;
	cvt.sat.f32.f32 	%f327, %f326;
	fma.rm.f32 	%f328, %f327, %f207, %f206;
	add.f32 	%f329, %f328, 0fCB40007F;
	neg.f32 	%f330, %f329;
	fma.rn.f32 	%f331, %f325, 0f3FB8AA3B, %f330;
	fma.rn.f32 	%f332, %f325, 0f32A57060, %f331;
	mov.b32 	%r80, %f328;
	shl.b32 	%r81, %r80, 23;
	mov.b32 	%f333, %r81;
	ex2.approx.ftz.f32 	%f334, %f332;
	mul.f32 	%f335, %f334, %f333;
	add.f32 	%f336, %f324, %f335;
	sub.f32 	%f337, %f621, %f202;
	fma.rn.f32 	%f338, %f337, 0f3BBB989D, 0f3F000000;
	cvt.sat.f32.f32 	%f339, %f338;
	fma.rm.f32 	%f340, %f339, %f207, %f206;
	add.f32 	%f341, %f340, 0fCB40007F;
	neg.f32 	%f342, %f341;
	fma.rn.f32 	%f343, %f337, 0f3FB8AA3B, %f342;
	fma.rn.f32 	%f344, %f337, 0f32A57060, %f343;
	mov.b32 	%r82, %f340;
	shl.b32 	%r83, %r82, 23;
	mov.b32 	%f345, %r83;
	ex2.approx.ftz.f32 	%f346, %f344;
	mul.f32 	%f347, %f346, %f345;
	add.f32 	%f348, %f336, %f347;
	sub.f32 	%f349, %f623, %f202;
	fma.rn.f32 	%f350, %f349, 0f3BBB989D, 0f3F000000;
	cvt.sat.f32.f32 	%f351, %f350;
	fma.rm.f32 	%f352, %f351, %f207, %f206;
	add.f32 	%f353, %f352, 0fCB40007F;
	neg.f32 	%f354, %f353;
	fma.rn.f32 	%f355, %f349, 0f3FB8AA3B, %f354;
	fma.rn.f32 	%f356, %f349, 0f32A57060, %f355;
	mov.b32 	%r84, %f352;
	shl.b32 	%r85, %r84, 23;
	mov.b32 	%f357, %r85;
	ex2.approx.ftz.f32 	%f358, %f356;
	mul.f32 	%f359, %f358, %f357;
	add.f32 	%f360, %f348, %f359;
	sub.f32 	%f361, %f625, %f202;
	fma.rn.f32 	%f362, %f361, 0f3BBB989D, 0f3F000000;
	cvt.sat.f32.f32 	%f363, %f362;
	fma.rm.f32 	%f364, %f363, %f207, %f206;
	add.f32 	%f365, %f364, 0fCB40007F;
	neg.f32 	%f366, %f365;
	fma.rn.f32 	%f367, %f361, 0f3FB8AA3B, %f366;
	fma.rn.f32 	%f368, %f361, 0f32A57060, %f367;
	mov.b32 	%r86, %f364;
	shl.b32 	%r87, %r86, 23;
	mov.b32 	%f369, %r87;
	ex2.approx.ftz.f32 	%f370, %f368;
	mul.f32 	%f371, %f370, %f369;
	add.f32 	%f372, %f360, %f371;
	sub.f32 	%f373, %f627, %f202;
	fma.rn.f32 	%f374, %f373, 0f3BBB989D, 0f3F000000;
	cvt.sat.f32.f32 	%f375, %f374;
	fma.rm.f32 	%f376, %f375, %f207, %f206;
	add.f32 	%f377, %f376, 0fCB40007F;
	neg.f32 	%f378, %f377;
	fma.rn.f32 	%f379, %f373, 0f3FB8AA3B, %f378;
	fma.rn.f32 	%f380, %f373, 0f32A57060, %f379;
	mov.b32 	%r88, %f376;
	shl.b32 	%r89, %r88, 23;
	mov.b32 	%f381, %r89;
	ex2.approx.ftz.f32 	%f382, %f380;
	mul.f32 	%f383, %f382, %f381;
	add.f32 	%f384, %f372, %f383;
	sub.f32 	%f385, %f629, %f202;
	fma.rn.f32 	%f386, %f385, 0f3BBB989D, 0f3F000000;
	cvt.sat.f32.f32 	%f387, %f386;
	fma.rm.f32 	%f388, %f387, %f207, %f206;
	add.f32 	%f389, %f388, 0fCB40007F;
	neg.f32 	%f390, %f389;
	fma.rn.f32 	%f391, %f385, 0f3FB8AA3B, %f390;
	fma.rn.f32 	%f392, %f385, 0f32A57060, %f391;
	mov.b32 	%r90, %f388;
	shl.b32 	%r91, %r90, 23;
	mov.b32 	%f393, %r91;
	ex2.approx.ftz.f32 	%f394, %f392;
	mul.f32 	%f395, %f394, %f393;
	add.f32 	%f396, %f384, %f395;
	sub.f32 	%f397, %f631, %f202;
	fma.rn.f32 	%f398, %f397, 0f3BBB989D, 0f3F000000;
	cvt.sat.f32.f32 	%f399, %f398;
	fma.rm.f32 	%f400, %f399, %f207, %f206;
	add.f32 	%f401, %f400, 0fCB40007F;
	neg.f32 	%f402, %f401;
	fma.rn.f32 	%f403, %f397, 0f3FB8AA3B, %f402;
	fma.rn.f32 	%f404, %f397, 0f32A57060, %f403;
	mov.b32 	%r92, %f400;
	shl.b32 	%r93, %r92, 23;
	mov.b32 	%f405, %r93;
	ex2.approx.ftz.f32 	%f406, %f404;
	mul.f32 	%f407, %f406, %f405;
	add.f32 	%f408, %f396, %f407;
	sub.f32 	%f409, %f633, %f202;
	fma.rn.f32 	%f410, %f409, 0f3BBB989D, 0f3F000000;
	cvt.sat.f32.f32 	%f411, %f410;
	fma.rm.f32 	%f412, %f411, %f207, %f206;
	add.f32 	%f413, %f412, 0fCB40007F;
	neg.f32 	%f414, %f413;
	fma.rn.f32 	%f415, %f409, 0f3FB8AA3B, %f414;
	fma.rn.f32 	%f416, %f409, 0f32A57060, %f415;
	mov.b32 	%r94, %f412;
	shl.b32 	%r95, %r94, 23;
	mov.b32 	%f417, %r95;
	ex2.approx.ftz.f32 	%f418, %f416;
	mul.f32 	%f419, %f418, %f417;
	add.f32 	%f420, %f408, %f419;
	sub.f32 	%f421, %f635, %f202;
	fma.rn.f32 	%f422, %f421, 0f3BBB989D, 0f3F000000;
	cvt.sat.f32.f32 	%f423, %f422;
	fma.rm.f32 	%f424, %f423, %f207, %f206;
	add.f32 	%f425, %f424, 0fCB40007F;
	neg.f32 	%f426, %f425;
	fma.rn.f32 	%f427, %f421, 0f3FB8AA3B, %f426;
	fma.rn.f32 	%f428, %f421, 0f32A57060, %f427;
	mov.b32 	%r96, %f424;
	shl.b32 	%r97, %r96, 23;
	mov.b32 	%f429, %r97;
	ex2.approx.ftz.f32 	%f430, %f428;
	mul.f32 	%f431, %f430, %f429;
	add.f32 	%f432, %f420, %f431;
	sub.f32 	%f433, %f637, %f202;
	fma.rn.f32 	%f434, %f433, 0f3BBB989D, 0f3F000000;
	cvt.sat.f32.f32 	%f435, %f434;
	fma.rm.f32 	%f436, %f435, %f207, %f206;
	add.f32 	%f437, %f436, 0fCB40007F;
	neg.f32 	%f438, %f437;
	fma.rn.f32 	%f439, %f433, 0f3FB8AA3B, %f438;
	fma.rn.f32 	%f440, %f433, 0f32A57060, %f439;
	mov.b32 	%r98, %f436;
	shl.b32 	%r99, %r98, 23;
	mov.b32 	%f441, %r99;
	ex2.approx.ftz.f32 	%f442, %f440;
	mul.f32 	%f443, %f442, %f441;
	add.f32 	%f444, %f432, %f443;
	sub.f32 	%f445, %f639, %f202;
	fma.rn.f32 	%f446, %f445, 0f3BBB989D, 0f3F000000;
	cvt.sat.f32.f32 	%f447, %f446;
	fma.rm.f32 	%f448, %f447, %f207, %f206;
	add.f32 	%f449, %f448, 0fCB40007F;
	neg.f32 	%f450, %f449;
	fma.rn.f32 	%f451, %f445, 0f3FB8AA3B, %f450;
	fma.rn.f32 	%f452, %f445, 0f32A57060, %f451;
	mov.b32 	%r100, %f448;
	shl.b32 	%r101, %r100, 23;
	mov.b32 	%f453, %r101;
	ex2.approx.ftz.f32 	%f454, %f452;
	mul.f32 	%f455, %f454, %f453;
	add.f32 	%f456, %f444, %f455;
	sub.f32 	%f457, %f641, %f202;
	fma.rn.f32 	%f458, %f457, 0f3BBB989D, 0f3F000000;
	cvt.sat.f32.f32 	%f459, %f458;
	fma.rm.f32 	%f460, %f459, %f207, %f206;
	add.f32 	%f461, %f460, 0fCB40007F;
	neg.f32 	%f462, %f461;
	fma.rn.f32 	%f463, %f457, 0f3FB8AA3B, %f462;
	fma.rn.f32 	%f464, %f457, 0f32A57060, %f463;
	mov.b32 	%r102, %f460;
	shl.b32 	%r103, %r102, 23;
	mov.b32 	%f465, %r103;
	ex2.approx.ftz.f32 	%f466, %f464;
	mul.f32 	%f467, %f466, %f465;
	add.f32 	%f468, %f456, %f467;
	sub.f32 	%f469, %f643, %f202;
	fma.rn.f32 	%f470, %f469, 0f3BBB989D, 0f3F000000;
	cvt.sat.f32.f32 	%f471, %f470;
	fma.rm.f32 	%f472, %f471, %f207, %f206;
	add.f32 	%f473, %f472, 0fCB40007F;
	neg.f32 	%f474, %f473;
	fma.rn.f32 	%f475, %f469, 0f3FB8AA3B, %f474;
	fma.rn.f32 	%f476, %f469, 0f32A57060, %f475;
	mov.b32 	%r104, %f472;
	shl.b32 	%r105, %r104, 23;
	mov.b32 	%f477, %r105;
	ex2.approx.ftz.f32 	%f478, %f476;
	mul.f32 	%f479, %f478, %f477;
	add.f32 	%f480, %f468, %f479;
	sub.f32 	%f481, %f645, %f202;
	fma.rn.f32 	%f482, %f481, 0f3BBB989D, 0f3F000000;
	cvt.sat.f32.f32 	%f483, %f482;
	fma.rm.f32 	%f484, %f483, %f207, %f206;
	add.f32 	%f485, %f484, 0fCB40007F;
	neg.f32 	%f486, %f485;
	fma.rn.f32 	%f487, %f481, 0f3FB8AA3B, %f486;
	fma.rn.f32 	%f488, %f481, 0f32A57060, %f487;
	mov.b32 	%r106, %f484;
	shl.b32 	%r107, %r106, 23;
	mov.b32 	%f489, %r107;
	ex2.approx.ftz.f32 	%f490, %f488;
	mul.f32 	%f491, %f490, %f489;
	add.f32 	%f492, %f480, %f491;
	sub.f32 	%f493, %f647, %f202;
	fma.rn.f32 	%f494, %f493, 0f3BBB989D, 0f3F000000;
	cvt.sat.f32.f32 	%f495, %f494;
	fma.rm.f32 	%f496, %f495, %f207, %f206;
	add.f32 	%f497, %f496, 0fCB40007F;
	neg.f32 	%f498, %f497;
	fma.rn.f32 	%f499, %f493, 0f3FB8AA3B, %f498;
	fma.rn.f32 	%f500, %f493, 0f32A57060, %f499;
	mov.b32 	%r108, %f496;
	shl.b32 	%r109, %r108, 23;
	mov.b32 	%f501, %r109;
	ex2.approx.ftz.f32 	%f502, %f500;
	mul.f32 	%f503, %f502, %f501;
	add.f32 	%f504, %f492, %f503;
	sub.f32 	%f505, %f649, %f202;
	fma.rn.f32 	%f506, %f505, 0f3BBB989D, 0f3F000000;
	cvt.sat.f32.f32 	%f507, %f506;
	fma.rm.f32 	%f508, %f507, %f207, %f206;
	add.f32 	%f509, %f508, 0fCB40007F;
	neg.f32 	%f510, %f509;
	fma.rn.f32 	%f511, %f505, 0f3FB8AA3B, %f510;
	fma.rn.f32 	%f512, %f505, 0f32A57060, %f511;
	mov.b32 	%r110, %f508;
	shl.b32 	%r111, %r110, 23;
	mov.b32 	%f513, %r111;
	ex2.approx.ftz.f32 	%f514, %f512;
	mul.f32 	%f515, %f514, %f513;
	add.f32 	%f516, %f504, %f515;
	sub.f32 	%f517, %f651, %f202;
	fma.rn.f32 	%f518, %f517, 0f3BBB989D, 0f3F000000;
	cvt.sat.f32.f32 	%f519, %f518;
	fma.rm.f32 	%f520, %f519, %f207, %f206;
	add.f32 	%f521, %f520, 0fCB40007F;
	neg.f32 	%f522, %f521;
	fma.rn.f32 	%f523, %f517, 0f3FB8AA3B, %f522;
	fma.rn.f32 	%f524, %f517, 0f32A57060, %f523;
	mov.b32 	%r112, %f520;
	shl.b32 	%r113, %r112, 23;
	mov.b32 	%f525, %r113;
	ex2.approx.ftz.f32 	%f526, %f524;
	mul.f32 	%f527, %f526, %f525;
	add.f32 	%f528, %f516, %f527;
	sub.f32 	%f529, %f653, %f202;
	fma.rn.f32 	%f530, %f529, 0f3BBB989D, 0f3F000000;
	cvt.sat.f32.f32 	%f531, %f530;
	fma.rm.f32 	%f532, %f531, %f207, %f206;
	add.f32 	%f533, %f532, 0fCB40007F;
	neg.f32 	%f534, %f533;
	fma.rn.f32 	%f535, %f529, 0f3FB8AA3B, %f534;
	fma.rn.f32 	%f536, %f529, 0f32A57060, %f535;
	mov.b32 	%r114, %f532;
	shl.b32 	%r115, %r114, 23;
	mov.b32 	%f537, %r115;
	ex2.approx.ftz.f32 	%f538, %f536;
	mul.f32 	%f539, %f538, %f537;
	add.f32 	%f540, %f528, %f539;
	sub.f32 	%f541, %f655, %f202;
	fma.rn.f32 	%f542, %f541, 0f3BBB989D, 0f3F000000;
	cvt.sat.f32.f32 	%f543, %f542;
	fma.rm.f32 	%f544, %f543, %f207, %f206;
	add.f32 	%f545, %f544, 0fCB40007F;
	neg.f32 	%f546, %f545;
	fma.rn.f32 	%f547, %f541, 0f3FB8AA3B, %f546;
	fma.rn.f32 	%f548, %f541, 0f32A57060, %f547;
	mov.b32 	%r116, %f544;
	shl.b32 	%r117, %r116, 23;
	mov.b32 	%f549, %r117;
	ex2.approx.ftz.f32 	%f550, %f548;
	mul.f32 	%f551, %f550, %f549;
	add.f32 	%f552, %f540, %f551;
	sub.f32 	%f553, %f657, %f202;
	fma.rn.f32 	%f554, %f553, 0f3BBB989D, 0f3F000000;
	cvt.sat.f32.f32 	%f555, %f554;
	fma.rm.f32 	%f556, %f555, %f207, %f206;
	add.f32 	%f557, %f556, 0fCB40007F;
	neg.f32 	%f558, %f557;
	fma.rn.f32 	%f559, %f553, 0f3FB8AA3B, %f558;
	fma.rn.f32 	%f560, %f553, 0f32A57060, %f559;
	mov.b32 	%r118, %f556;
	shl.b32 	%r119, %r118, 23;
	mov.b32 	%f561, %r119;
	ex2.approx.ftz.f32 	%f562, %f560;
	mul.f32 	%f563, %f562, %f561;
	add.f32 	%f564, %f552, %f563;
	sub.f32 	%f565, %f659, %f202;
	fma.rn.f32 	%f566, %f565, 0f3BBB989D, 0f3F000000;
	cvt.sat.f32.f32 	%f567, %f566;
	fma.rm.f32 	%f568, %f567, %f207, %f206;
	add.f32 	%f569, %f568, 0fCB40007F;
	neg.f32 	%f570, %f569;
	fma.rn.f32 	%f571, %f565, 0f3FB8AA3B, %f570;
	fma.rn.f32 	%f572, %f565, 0f32A57060, %f571;
	mov.b32 	%r120, %f568;
	shl.b32 	%r121, %r120, 23;
	mov.b32 	%f573, %r121;
	ex2.approx.ftz.f32 	%f574, %f572;
	mul.f32 	%f575, %f574, %f573;
	add.f32 	%f576, %f564, %f575;
	sub.f32 	%f577, %f661, %f202;
	fma.rn.f32 	%f578, %f577, 0f3BBB989D, 0f3F000000;
	cvt.sat.f32.f32 	%f579, %f578;
	fma.rm.f32 	%f580, %f579, %f207, %f206;
	add.f32 	%f581, %f580, 0fCB40007F;
	neg.f32 	%f582, %f581;
	fma.rn.f32 	%f583, %f577, 0f3FB8AA3B, %f582;
	fma.rn.f32 	%f584, %f577, 0f32A57060, %f583;
	mov.b32 	%r122, %f580;
	shl.b32 	%r123, %r122, 23;
	mov.b32 	%f585, %r123;
	ex2.approx.ftz.f32 	%f586, %f584;
	mul.f32 	%f587, %f586, %f585;
	add.f32 	%f588, %f576, %f587;
	mov.b32 	%r124, %f588;
	shfl.sync.bfly.b32	%r125|%p41, %r124, 16, 31, -1;
	mov.b32 	%f589, %r125;
	add.f32 	%f590, %f588, %f589;
	mov.b32 	%r126, %f590;
	shfl.sync.bfly.b32	%r127|%p42, %r126, 8, 31, -1;
	mov.b32 	%f591, %r127;
	add.f32 	%f592, %f590, %f591;
	mov.b32 	%r128, %f592;
	shfl.sync.bfly.b32	%r129|%p43, %r128, 4, 31, -1;
	mov.b32 	%f593, %r129;
	add.f32 	%f594, %f592, %f593;
	mov.b32 	%r130, %f594;
	shfl.sync.bfly.b32	%r131|%p44, %r130, 2, 31, -1;
	mov.b32 	%f595, %r131;
	add.f32 	%f596, %f594, %f595;
	mov.b32 	%r132, %f596;
	shfl.sync.bfly.b32	%r133|%p45, %r132, 1, 31, -1;
	mov.b32 	%f597, %r133;
	add.f32 	%f598, %f596, %f597;
	div.rn.f32 	%f129, %f215, %f598;
	div.rn.f32 	%f130, %f227, %f598;
	div.rn.f32 	%f131, %f239, %f598;
	div.rn.f32 	%f132, %f251, %f598;
	div.rn.f32 	%f133, %f263, %f598;
	div.rn.f32 	%f134, %f275, %f598;
	div.rn.f32 	%f135, %f287, %f598;
	div.rn.f32 	%f136, %f299, %f598;
	div.rn.f32 	%f137, %f311, %f598;
	div.rn.f32 	%f138, %f323, %f598;
	div.rn.f32 	%f139, %f335, %f598;
	div.rn.f32 	%f140, %f347, %f598;
	div.rn.f32 	%f141, %f359, %f598;
	div.rn.f32 	%f142, %f371, %f598;
	div.rn.f32 	%f143, %f383, %f598;
	div.rn.f32 	%f144, %f395, %f598;
	div.rn.f32 	%f145, %f407, %f598;
	div.rn.f32 	%f146, %f419, %f598;
	div.rn.f32 	%f147, %f431, %f598;
	div.rn.f32 	%f148, %f443, %f598;
	div.rn.f32 	%f149, %f455, %f598;
	div.rn.f32 	%f150, %f467, %f598;
	div.rn.f32 	%f151, %f479, %f598;
	div.rn.f32 	%f152, %f491, %f598;
	div.rn.f32 	%f153, %f503, %f598;
	div.rn.f32 	%f154, %f515, %f598;
	div.rn.f32 	%f155, %f527, %f598;
	div.rn.f32 	%f156, %f539, %f598;
	div.rn.f32 	%f157, %f551, %f598;
	div.rn.f32 	%f158, %f563, %f598;
	div.rn.f32 	%f159, %f575, %f598;
	div.rn.f32 	%f160, %f587, %f598;
	@%p35 bra 	$L__BB0_70;
	mul.wide.s32 	%rd19, %r136, 4;
	add.s64 	%rd20, %rd2, %rd19;
	st.global.f32 	[%rd20], %f129;
$L__BB0_70:
	add.s32 	%r134, %r3, 32;
	setp.ge.s32 	%p46, %r134, %r43;
	add.s64 	%rd5, %rd2, %rd18;
	@%p46 bra 	$L__BB0_72;
	st.global.f32 	[%rd5+128], %f130;
$L__BB0_72:
	setp.ge.s32 	%p47, %r4, %r43;
	@%p47 bra 	$L__BB0_74;
	st.global.f32 	[%rd5+256], %f131;
$L__BB0_74:
	setp.ge.s32 	%p48, %r5, %r43;
	@%p48 bra 	$L__BB0_76;
	st.global.f32 	[%rd5+384], %f132;
$L__BB0_76:
	setp.ge.s32 	%p49, %r6, %r43;
	@%p49 bra 	$L__BB0_78;
	st.global.f32 	[%rd5+512], %f133;
$L__BB0_78:
	setp.ge.s32 	%p50, %r7, %r43;
	@%p50 bra 	$L__BB0_80;
	st.global.f32 	[%rd5+640], %f134;
$L__BB0_80:
	add.s32 	%r135, %r3, 192;
	setp.ge.s32 	%p51, %r135, %r43;
	@%p51 bra 	$L__BB0_82;
	st.global.f32 	[%rd5+768], %f135;
$L__BB0_82:
	setp.ge.s32 	%p52, %r8, %r43;
	@%p52 bra 	$L__BB0_84;
	st.global.f32 	[%rd5+896], %f136;
$L__BB0_84:
	setp.ge.s32 	%p53, %r9, %r43;
	@%p53 bra 	$L__BB0_86;
	st.global.f32 	[%rd5+1024], %f137;
$L__BB0_86:
	setp.ge.s32 	%p54, %r10, %r43;
	@%p54 bra 	$L__BB0_88;
	st.global.f32 	[%rd5+1152], %f138;
$L__BB0_88:
	setp.ge.s32 	%p55, %r11, %r43;
	@%p55 bra 	$L__BB0_90;
	st.global.f32 	[%rd5+1280], %f139;
$L__BB0_90:
	setp.ge.s32 	%p56, %r12, %r43;
	@%p56 bra 	$L__BB0_92;
	st.global.f32 	[%rd5+1408], %f140;
$L__BB0_92:
	setp.ge.s32 	%p57, %r13, %r43;
	@%p57 bra 	$L__BB0_94;
	st.global.f32 	[%rd5+1536], %f141;
$L__BB0_94:
	setp.ge.s32 	%p58, %r14, %r43;
	@%p58 bra 	$L__BB0_96;
	st.global.f32 	[%rd5+1664], %f142;
$L__BB0_96:
	setp.ge.s32 	%p59, %r15, %r43;
	@%p59 bra 	$L__BB0_98;
	st.global.f32 	[%rd5+1792], %f143;
$L__BB0_98:
	setp.ge.s32 	%p60, %r16, %r43;
	@%p60 bra 	$L__BB0_100;
	st.global.f32 	[%rd5+1920], %f144;
$L__BB0_100:
	setp.ge.s32 	%p61, %r17, %r43;
	@%p61 bra 	$L__BB0_102;
	st.global.f32 	[%rd5+2048], %f145;
$L__BB0_102:
	setp.ge.s32 	%p62, %r18, %r43;
	@%p62 bra 	$L__BB0_104;
	st.global.f32 	[%rd5+2176], %f146;
$L__BB0_104:
	setp.ge.s32 	%p63, %r19, %r43;
	@%p63 bra 	$L__BB0_106;
	st.global.f32 	[%rd5+2304], %f147;
$L__BB0_106:
	setp.ge.s32 	%p64, %r20, %r43;
	@%p64 bra 	$L__BB0_108;
	st.global.f32 	[%rd5+2432], %f148;
$L__BB0_108:
	setp.ge.s32 	%p65, %r21, %r43;
	@%p65 bra 	$L__BB0_110;
	st.global.f32 	[%rd5+2560], %f149;
$L__BB0_110:
	setp.ge.s32 	%p66, %r22, %r43;
	@%p66 bra 	$L__BB0_112;
	st.global.f32 	[%rd5+2688], %f150;
$L__BB0_112:
	setp.ge.s32 	%p67, %r23, %r43;
	@%p67 bra 	$L__BB0_114;
	st.global.f32 	[%rd5+2816], %f151;
$L__BB0_114:
	setp.ge.s32 	%p68, %r24, %r43;
	@%p68 bra 	$L__BB0_116;
	st.global.f32 	[%rd5+2944], %f152;
$L__BB0_116:
	setp.ge.s32 	%p69, %r25, %r43;
	@%p69 bra 	$L__BB0_118;
	st.global.f32 	[%rd5+3072], %f153;
$L__BB0_118:
	setp.ge.s32 	%p70, %r26, %r43;
	@%p70 bra 	$L__BB0_120;
	st.global.f32 	[%rd5+3200], %f154;
$L__BB0_120:
	setp.ge.s32 	%p71, %r27, %r43;
	@%p71 bra 	$L__BB0_122;
	st.global.f32 	[%rd5+3328], %f155;
$L__BB0_122:
	setp.ge.s32 	%p72, %r28, %r43;
	@%p72 bra 	$L__BB0_124;
	st.global.f32 	[%rd5+3456], %f156;
$L__BB0_124:
	setp.ge.s32 	%p73, %r29, %r43;
	@%p73 bra 	$L__BB0_126;
	st.global.f32 	[%rd5+3584], %f157;
$L__BB0_126:
	setp.ge.s32 	%p74, %r30, %r43;
	@%p74 bra 	$L__BB0_128;
	st.global.f32 	[%rd5+3712], %f158;
$L__BB0_128:
	setp.ge.s32 	%p75, %r31, %r43;
	@%p75 bra 	$L__BB0_130;
	st.global.f32 	[%rd5+3840], %f159;
$L__BB0_130:
	setp.ge.s32 	%p76, %r32, %r43;
	@%p76 bra 	$L__BB0_132;
	st.global.f32 	[%rd5+3968], %f160;
$L__BB0_132:
	add.s32 	%r138, %r138, %r2;
	add.s32 	%r137, %r137, %r34;
	add.s32 	%r136, %r136, %r34;
	setp.lt.s32 	%p77, %r138, %r42;
	@%p77 bra 	$L__BB0_4;
$L__BB0_133:
	ret;

}


// ===== COMPILED SASS (sm_100) =====

	.target	sm_100

	.elftype	@"ET_EXEC"


//--------------------- .note.nv.tkinfo           --------------------------
	.section	.note.nv.tkinfo,"",@"SHT_NOTE"
	.sectionflags	@"SHF_NOTE_NV_TKINFO"
	.tkinfo
        /*0018*/ 	.word	0x00000002
        /*0030*/ 	.string	""
        /*0030*/ 	.string	"ptxas"
        /*0030*/ 	.string	"Cuda compilation tools, release 13.0, V13.0.88"
        /*0030*/ 	.string	"Build cuda_13.0.r13.0/compiler.36424714_0"
        /*0030*/ 	.string	"-arch sm_100 -m 64 "



//--------------------- .note.nv.cuinfo           --------------------------
	.section	.note.nv.cuinfo,"",@"SHT_NOTE"
	.sectionflags	@"SHF_NOTE_NV_CUINFO"
        /*0018*/ 	.short	0x0002
        /*001a*/ 	.short	0x0064
        /*001c*/ 	.short	0x0082
	.zero		2


//--------------------- .nv.info                  --------------------------
	.section	.nv.info,"",@"SHT_CUDA_INFO"
	.align	4


	//----- nvinfo : EIATTR_REGCOUNT
	.align		4
        /*0000*/ 	.byte	0x04, 0x2f
        /*0002*/ 	.short	(.L_4 - .L_3)
	.align		4
.L_3:
        /*0004*/ 	.word	index@(_Z11WarpSoftmaxILi1ELi32ELi32ELi1EEvPKfPfii)
        /*0008*/ 	.word	0x0000007a


	//----- nvinfo : EIATTR_FRAME_SIZE
	.align		4
.L_4:
        /*000c*/ 	.byte	0x04, 0x11
        /*000e*/ 	.short	(.L_6 - .L_5)
	.align		4
.L_5:
        /*0010*/ 	.word	index@($__internal_0_$__cuda_sm3x_div_rn_noftz_f32_slowpath)
        /*0014*/ 	.word	0x00000000


	//----- nvinfo : EIATTR_FRAME_SIZE
	.align		4
.L_6:
        /*0018*/ 	.byte	0x04, 0x11
        /*001a*/ 	.short	(.L_8 - .L_7)
	.align		4
.L_7:
        /*001c*/ 	.word	index@(_Z11WarpSoftmaxILi1ELi32ELi32ELi1EEvPKfPfii)
        /*0020*/ 	.word	0x00000000


	//----- nvinfo : EIATTR_MIN_STACK_SIZE
	.align		4
.L_8:
        /*0024*/ 	.byte	0x04, 0x12
        /*0026*/ 	.short	(.L_10 - .L_9)
	.align		4
.L_9:
        /*0028*/ 	.word	index@(_Z11WarpSoftmaxILi1ELi32ELi32ELi1EEvPKfPfii)
        /*002c*/ 	.word	0x00000000
.L_10:


//--------------------- .nv.compat                --------------------------
	.section	.nv.compat,"",@"SHT_CUDA_COMPAT_INFO"
	.align	4
        /*0000*/ 	.byte	0x02, 0x09, 0x00, 0x00, 0x02, 0x02, 0x01, 0x00, 0x02, 0x05, 0x05, 0x00, 0x03, 0x07, 0x01, 0x01
        /*0010*/ 	.byte	0x02, 0x03, 0x00, 0x00, 0x02, 0x06, 0x01, 0x00, 0x04, 0x0b, 0x08, 0x00, 0x01, 0x00, 0x00, 0x00
        /*0020*/ 	.byte	0x00, 0x00, 0x00, 0x00


//--------------------- .nv.info._Z11WarpSoftmaxILi1ELi32ELi32ELi1EEvPKfPfii --------------------------
	.section	.nv.info._Z11WarpSoftmaxILi1ELi32ELi32ELi1EEvPKfPfii,"",@"SHT_CUDA_INFO"
	.sectionflags	@""
	.align	4


	//----- nvinfo : EIATTR_CUDA_API_VERSION
	.align		4
        /*0000*/ 	.byte	0x04, 0x37
        /*0002*/ 	.short	(.L_12 - .L_11)
.L_11:
        /*0004*/ 	.word	0x00000082


	//----- nvinfo : EIATTR_KPARAM_INFO
	.align		4
.L_12:
        /*0008*/ 	.byte	0x04, 0x17
        /*000a*/ 	.short	(.L_14 - .L_13)
.L_13:
        /*000c*/ 	.word	0x00000000
        /*0010*/ 	.short	0x0003
        /*0012*/ 	.short	0x0014
        /*0014*/ 	.byte	0x00, 0xf0, 0x11, 0x00


	//----- nvinfo : EIATTR_KPARAM_INFO
	.align		4
.L_14:
        /*0018*/ 	.byte	0x04, 0x17
        /*001a*/ 	.short	(.L_16 - .L_15)
.L_15:
        /*001c*/ 	.word	0x00000000
        /*0020*/ 	.short	0x0002
        /*0022*/ 	.short	0x0010
        /*0024*/ 	.byte	0x00, 0xf0, 0x11, 0x00


	//----- nvinfo : EIATTR_KPARAM_INFO
	.align		4
.L_16:
        /*0028*/ 	.byte	0x04, 0x17
        /*002a*/ 	.short	(.L_18 - .L_17)
.L_17:
        /*002c*/ 	.word	0x00000000
        /*0030*/ 	.short	0x0001
        /*0032*/ 	.short	0x0008
        /*0034*/ 	.byte	0x00, 0xf5, 0x21, 0x00


	//----- nvinfo : EIATTR_KPARAM_INFO
	.align		4
.L_18:
        /*0038*/ 	.byte	0x04, 0x17
        /*003a*/ 	.short	(.L_20 - .L_19)
.L_19:
        /*003c*/ 	.word	0x00000000
        /*0040*/ 	.short	0x0000
        /*0042*/ 	.short	0x0000
        /*0044*/ 	.byte	0x00, 0xf5, 0x21, 0x00


	//----- nvinfo : EIATTR_SPARSE_MMA_MASK
	.align		4
.L_20:
        /*0048*/ 	.byte	0x03, 0x50
        /*004a*/ 	.short	0x0000


	//----- nvinfo : EIATTR_MAXREG_COUNT
	.align		4
        /*004c*/ 	.byte	0x03, 0x1b
        /*004e*/ 	.short	0x00ff


	//----- nvinfo : EIATTR_EXTERNS
	.align		4
        /*0050*/ 	.byte	0x04, 0x0f
        /*0052*/ 	.short	(.L_22 - .L_21)


	//   ....[0]....
	.align		4
.L_21:
        /*0054*/ 	.word	index@(__assertfail)


	//----- nvinfo : EIATTR_MERCURY_ISA_VERSION
	.align		4
.L_22:
        /*0058*/ 	.byte	0x03, 0x5f
        /*005a*/ 	.short	0x0101


	//----- nvinfo : EIATTR_COOP_GROUP_MASK_REGIDS
	.align		4
        /*005c*/ 	.byte	0x04, 0x29
        /*005e*/ 	.short	(.L_24 - .L_23)


	//   ....[0]....
.L_23:
        /*0060*/ 	.word	0xffffffff


	//   ....[1]....
        /*0064*/ 	.word	0xffffffff


	//   ....[2]....
        /*0068*/ 	.word	0xffffffff


	//   ....[3]....
        /*006c*/ 	.word	0xffffffff


	//   ....[4]....
        /*0070*/ 	.word	0xffffffff


	//   ....[5]....
        /*0074*/ 	.word	0xffffffff


	//   ....[6]....
        /*0078*/ 	.word	0xffffffff


	//   ....[7]....
        /*007c*/ 	.word	0xffffffff


	//   ....[8]....
        /*0080*/ 	.word	0xffffffff


	//   ....[9]....
        /*0084*/ 	.word	0xffffffff


	//   ....[10]....
        /*0088*/ 	.word	0x0500000f


	//   ....[11]....
        /*008c*/ 	.word	0x0500000f


	//   ....[12]....
        /*0090*/ 	.word	0x0500000f


	//   ....[13]....
        /*0094*/ 	.word	0x0500000f


	//   ....[14]....
        /*0098*/ 	.word	0x0500000f


	//   ....[15]....
        /*009c*/ 	.word	0x0500000f


	//   ....[16]....
        /*00a0*/ 	.word	0x0500000f


	//   ....[17]....
        /*00a4*/ 	.word	0x0500000f


	//   ....[18]....
        /*00a8*/ 	.word	0x0500000f


	//   ....[19]....
        /*00ac*/ 	.word	0x0500000f


	//----- nvinfo : EIATTR_COOP_GROUP_INSTR_OFFSETS
	.align		4
.L_24:
        /*00b0*/ 	.byte	0x04, 0x28
        /*00b2*/ 	.short	(.L_26 - .L_25)


	//   ....[0]....
.L_25:
        /*00b4*/ 	.word	0x00001120


	//   ....[1]....
        /*00b8*/ 	.word	0x00001160


	//   ....[2]....
        /*00bc*/ 	.word	0x00001180


	//   ....[3]....
        /*00c0*/ 	.word	0x000011a0


	//   ....[4]....
        /*00c4*/ 	.word	0x000011c0


	//   ....[5]....
        /*00c8*/ 	.word	0x000025e0


	//   ....[6]....
        /*00cc*/ 	.word	0x00002600


	//   ....[7]....
        /*00d0*/ 	.word	0x00002620


	//   ....[8]....
        /*00d4*/ 	.word	0x00002640


	//   ....[9]....
        /*00d8*/ 	.word	0x00002660


	//   ....[10]....
        /*00dc*/ 	.word	0x00004d50


	//   ....[11]....
        /*00e0*/ 	.word	0x00004dd0


	//   ....[12]....
        /*00e4*/ 	.word	0x00004e30


	//   ....[13]....
        /*00e8*/ 	.word	0x00004e90


	//   ....[14]....
        /*00ec*/ 	.word	0x00004ef0


	//   ....[15]....
        /*00f0*/ 	.word	0x00006380


	//   ....[16]....
        /*00f4*/ 	.word	0x000063e0


	//   ....[17]....
        /*00f8*/ 	.word	0x00006440


	//   ....[18]....
        /*00fc*/ 	.word	0x000064a0


	//   ....[19]....
        /*0100*/ 	.word	0x00006500


	//----- nvinfo : EIATTR_VRC_CTA_INIT_COUNT
	.align		4
.L_26:
        /*0104*/ 	.byte	0x02, 0x4a
	.zero		1
	.zero		1


	//----- nvinfo : EIATTR_SYSCALL_OFFSETS
	.align		4
        /*0108*/ 	.byte	0x04, 0x46
        /*010a*/ 	.short	(.L_28 - .L_27)


	//   ....[0]....
.L_27:
        /*010c*/ 	.word	0x00000180


	//----- nvinfo : EIATTR_EXIT_INSTR_OFFSETS
	.align		4
.L_28:
        /*0110*/ 	.byte	0x04, 0x1c
        /*0112*/ 	.short	(.L_30 - .L_29)


	//   ....[0]....
.L_29:
        /*0114*/ 	.word	0x00000210


	//   ....[1]....
        /*0118*/ 	.word	0x00004cf0


	//----- nvinfo : EIATTR_CRS_STACK_SIZE
	.align		4
.L_30:
        /*011c*/ 	.byte	0x04, 0x1e
        /*011e*/ 	.short	(.L_32 - .L_31)
.L_31:
        /*0120*/ 	.word	0x00000000


	//----- nvinfo : EIATTR_CBANK_PARAM_SIZE
	.align		4
.L_32:
        /*0124*/ 	.byte	0x03, 0x19
        /*0126*/ 	.short	0x0018


	//----- nvinfo : EIATTR_PARAM_CBANK
	.align		4
        /*0128*/ 	.byte	0x04, 0x0a
        /*012a*/ 	.short	(.L_34 - .L_33)
	.align		4
.L_33:
        /*012c*/ 	.word	index@(.nv.constant0._Z11WarpSoftmaxILi1ELi32ELi32ELi1EEvPKfPfii)
        /*0130*/ 	.short	0x0380
        /*0132*/ 	.short	0x0018


	//----- nvinfo : EIATTR_SW_WAR
	.align		4
.L_34:
        /*0134*/ 	.byte	0x04, 0x36
        /*0136*/ 	.short	(.L_36 - .L_35)
.L_35:
        /*0138*/ 	.word	0x00000008
.L_36:


//--------------------- .nv.callgraph             --------------------------
	.section	.nv.callgraph,"",@"SHT_CUDA_CALLGRAPH"
	.align	4
	.sectionentsize	8
	.align		4
        /*0000*/ 	.word	0x00000000
	.align		4
        /*0004*/ 	.word	0xffffffff
	.align		4
        /*0008*/ 	.word	index@(_Z11WarpSoftmaxILi1ELi32ELi32ELi1EEvPKfPfii)
	.align		4
        /*000c*/ 	.word	index@(__assertfail)
	.align		4
        /*0010*/ 	.word	0x00000000
	.align		4
        /*0014*/ 	.word	0xfffffffe
	.align		4
        /*0018*/ 	.word	0x00000000
	.align		4
        /*001c*/ 	.word	0xfffffffd
	.align		4
        /*0020*/ 	.word	0x00000000
	.align		4
        /*0024*/ 	.word	0xfffffffc


//--------------------- .nv.constant4             --------------------------
	.section	.nv.constant4,"a",@progbits
	.align	8
	.align		8
.nv.constant4:
        /*0000*/ 	.dword	__assertfail
	.align		8
        /*0008*/ 	.dword	__unnamed_1
	.align		8
        /*0010*/ 	.dword	$str
	.align		8
        /*0018*/ 	.dword	$str$1


//--------------------- .text._Z11WarpSoftmaxILi1ELi32ELi32ELi1EEvPKfPfii --------------------------
	.section	.text._Z11WarpSoftmaxILi1ELi32ELi32ELi1EEvPKfPfii,"ax",@progbits
	.align	128
        .global         _Z11WarpSoftmaxILi1ELi32ELi32ELi1EEvPKfPfii
        .type           _Z11WarpSoftmaxILi1ELi32ELi32ELi1EEvPKfPfii,@function
        .size           _Z11WarpSoftmaxILi1ELi32ELi32ELi1EEvPKfPfii,(.L_x_91 - _Z11WarpSoftmaxILi1ELi32ELi32ELi1EEvPKfPfii)
        .other          _Z11WarpSoftmaxILi1ELi32ELi32ELi1EEvPKfPfii,@"STO_CUDA_ENTRY STV_DEFAULT"
_Z11WarpSoftmaxILi1ELi32ELi32ELi1EEvPKfPfii:
.text._Z11WarpSoftmaxILi1ELi32ELi32ELi1EEvPKfPfii:
[----:B------:R-:W0:Y:S01]  /*0000*/  LDC R1, c[0x0][0x37c] ;  /* 0x0000df00ff017b82 */ /* 0x000e220000000800 */
[----:B------:R-:W1:Y:S01]  /*0010*/  LDCU UR4, c[0x0][0x394] ;  /* 0x00007280ff0477ac */ /* 0x000e620008000800 */
[----:B------:R-:W2:Y:S01]  /*0020*/  LDCU UR42, c[0x0][0x394] ;  /* 0x00007280ff2a77ac */ /* 0x000ea20008000800 */
[----:B------:R-:W3:Y:S01]  /*0030*/  LDCU UR43, c[0x0][0x390] ;  /* 0x00007200ff2b77ac */ /* 0x000ee20008000800 */
[----:B------:R-:W4:Y:S01]  /*0040*/  LDCU.64 UR36, c[0x0][0x390] ;  /* 0x00007200ff2477ac */ /* 0x000f220008000a00 */
[----:B------:R-:W0:Y:S01]  /*0050*/  LDCU.64 UR38, c[0x0][0x380] ;  /* 0x00007000ff2677ac */ /* 0x000e220008000a00 */
[----:B-1----:R-:W-:Y:S01]  /*0060*/  UISETP.GE.AND UP0, UPT, UR4, 0x401, UPT ;  /* 0x000004010400788c */ /* 0x002fe2000bf06270 */
[----:B------:R-:W1:Y:S08]  /*0070*/  LDCU.64 UR40, c[0x0][0x388] ;  /* 0x00007100ff2877ac */ /* 0x000e700008000a00 */
[----:B--234-:R-:W-:Y:S05]  /*0080*/  BRA.U !UP0, `(.L_x_0) ;  /* 0x0000000108407547 */ /* 0x01cfea000b800000 */
[----:B------:R-:W-:Y:S01]  /*0090*/  MOV R0, 0x0 ;  /* 0x0000000000007802 */ /* 0x000fe20000000f00 */
[----:B------:R-:W2:Y:S01]  /*00a0*/  LDCU.64 UR4, c[0x4][0x10] ;  /* 0x01000200ff0477ac */ /* 0x000ea20008000a00 */
[----:B------:R-:W-:Y:S01]  /*00b0*/  HFMA2 R8, -RZ, RZ, 0, 6.9141387939453125e-06 ;  /* 0x00000074ff087431 */ /* 0x000fe200000001ff */
[----:B------:R-:W-:Y:S01]  /*00c0*/  MOV R12, 0x1 ;  /* 0x00000001000c7802 */ /* 0x000fe20000000f00 */
[----:B------:R3:W4:Y:S01]  /*00d0*/  LDC.64 R2, c[0x4][R0] ;  /* 0x0100000000027b82 */ /* 0x0007220000000a00 */
[----:B------:R-:W5:Y:S01]  /*00e0*/  LDCU.64 UR6, c[0x4][0x18] ;  /* 0x01000300ff0677ac */ /* 0x000f620008000a00 */
[----:B------:R-:W-:Y:S01]  /*00f0*/  HFMA2 R13, -RZ, RZ, 0, 0 ;  /* 0x00000000ff0d7431 */ /* 0x000fe200000001ff */
[----:B------:R-:W1:Y:S01]  /*0100*/  LDCU.64 UR8, c[0x4][0x8] ;  /* 0x01000100ff0877ac */ /* 0x000e620008000a00 */
[----:B--2---:R-:W-:Y:S02]  /*0110*/  MOV R4, UR4 ;  /* 0x0000000400047c02 */ /* 0x004fe40008000f00 */
[----:B------:R-:W-:-:S02]  /*0120*/  MOV R5, UR5 ;  /* 0x0000000500057c02 */ /* 0x000fc40008000f00 */
[----:B-----5:R-:W-:Y:S02]  /*0130*/  MOV R6, UR6 ;  /* 0x0000000600067c02 */ /* 0x020fe40008000f00 */
[----:B------:R-:W-:Y:S02]  /*0140*/  MOV R7, UR7 ;  /* 0x0000000700077c02 */ /* 0x000fe40008000f00 */
[----:B-1----:R-:W-:Y:S02]  /*0150*/  MOV R10, UR8 ;  /* 0x00000008000a7c02 */ /* 0x002fe40008000f00 */
[----:B---3--:R-:W-:-:S07]  /*0160*/  MOV R11, UR9 ;  /* 0x00000009000b7c02 */ /* 0x008fce0008000f00 */
[----:B------:R-:W-:-:S07]  /*0170*/  LEPC R20, `(.L_x_0) ;  /* 0x000000001014794e */ /* 0x000fce0000000000 */
[----:B0---4-:R-:W-:Y:S05]  /*0180*/  CALL.ABS.NOINC R2 ;  /* 0x0000000002007343 */ /* 0x011fea0003c00000 */
.L_x_0:
[----:B------:R-:W2:Y:S01]  /*0190*/  S2R R47, SR_TID.Y ;  /* 0x00000000002f7919 */ /* 0x000ea20000002200 */
[----:B------:R-:W2:Y:S08]  /*01a0*/  S2UR UR4, SR_CTAID.Y ;  /* 0x00000000000479c3 */ /* 0x000eb00000002600 */
[----:B------:R-:W2:Y:S01]  /*01b0*/  LDC R44, c[0x0][0x364] ;  /* 0x0000d900ff2c7b82 */ /* 0x000ea20000000800 */
[----:B------:R-:W3:Y:S07]  /*01c0*/  LDCU UR5, c[0x0][0x374] ;  /* 0x00006e80ff0577ac */ /* 0x000eee0008000800 */
[----:B------:R-:W4:Y:S01]  /*01d0*/  LDC R46, c[0x0][0x390] ;  /* 0x0000e400ff2e7b82 */ /* 0x000f220000000800 */
[----:B--2---:R-:W-:-:S02]  /*01e0*/  IMAD R47, R44, UR4, R47 ;  /* 0x000000042c2f7c24 */ /* 0x004fc4000f8e022f */
[----:B---3--:R-:W-:-:S03]  /*01f0*/  IMAD R44, R44, UR5, RZ ;  /* 0x000000052c2c7c24 */ /* 0x008fc6000f8e02ff */
[----:B----4-:R-:W-:-:S13]  /*0200*/  ISETP.GE.AND P0, PT, R47, R46, PT ;  /* 0x0000002e2f00720c */ /* 0x010fda0003f06270 */
[----:B01----:R-:W-:Y:S05]  /*0210*/  @P0 EXIT ;  /* 0x000000000000094d */ /* 0x003fea0003800000 */
[----:B------:R-:W0:Y:S01]  /*0220*/  S2R R45, SR_TID.X ;  /* 0x00000000002d7919 */ /* 0x000e220000002100 */
[----:B------:R-:W1:Y:S01]  /*0230*/  LDC.64 R42, c[0x0][0x358] ;  /* 0x0000d600ff2a7b82 */ /* 0x000e620000000a00 */
[----:B------:R-:W-:Y:S01]  /*0240*/  IMAD R46, R47, R46, RZ ;  /* 0x0000002e2f2e7224 */ /* 0x000fe200078e02ff */
[C---:B0-----:R-:W-:Y:S02]  /*0250*/  IADD3 R51, PT, PT, R45.reuse, 0x40, RZ ;  /* 0x000000402d337810 */ /* 0x041fe40007ffe0ff */
[C---:B------:R-:W-:Y:S02]  /*0260*/  IADD3 R52, PT, PT, R45.reuse, 0x60, RZ ;  /* 0x000000602d347810 */ /* 0x040fe40007ffe0ff */
[C---:B------:R-:W-:Y:S02]  /*0270*/  IADD3 R53, PT, PT, R45.reuse, 0x80, RZ ;  /* 0x000000802d357810 */ /* 0x040fe40007ffe0ff */
[C---:B------:R-:W-:Y:S02]  /*0280*/  IADD3 R54, PT, PT, R45.reuse, 0xa0, RZ ;  /* 0x000000a02d367810 */ /* 0x040fe40007ffe0ff */
[----:B------:R-:W-:-:S02]  /*0290*/  IADD3 R55, PT, PT, R45, 0xe0, RZ ;  /* 0x000000e02d377810 */ /* 0x000fc40007ffe0ff */
[C---:B------:R-:W-:Y:S02]  /*02a0*/  IADD3 R56, PT, PT, R45.reuse, 0x100, RZ ;  /* 0x000001002d387810 */ /* 0x040fe40007ffe0ff */
[C---:B------:R-:W-:Y:S02]  /*02b0*/  IADD3 R57, PT, PT, R45.reuse, 0x120, RZ ;  /* 0x000001202d397810 */ /* 0x040fe40007ffe0ff */
        /* <DEDUP_REMOVED lines=22> */
[----:B-1----:R-:W-:-:S07]  /*0420*/  IADD3 R49, PT, PT, R46, R45, RZ ;  /* 0x0000002d2e317210 */ /* 0x002fce0007ffe0ff */
.L_x_66:
[C---:B------:R-:W-:Y:S01]  /*0430*/  ISETP.GE.AND P1, PT, R45.reuse, UR37, PT ;  /* 0x000000252d007c0c */ /* 0x040fe2000bf26270 */
[----:B------:R-:W-:Y:S01]  /*0440*/  HFMA2 R8, -RZ, RZ, -32.65625, 4.5359134674072265625e-05 ;  /* 0xd01502f9ff087431 */ /* 0x000fe200000001ff */
[C---:B------:R-:W-:Y:S02]  /*0450*/  IADD3 R0, PT, PT, R45.reuse, 0x20, RZ ;  /* 0x000000202d007810 */ /* 0x040fe40007ffe0ff */
[----:B------:R-:W-:Y:S02]  /*0460*/  IADD3 R50, P0, PT, R45, R46, RZ ;  /* 0x0000002e2d327210 */ /* 0x000fe40007f1e0ff */
[----:B------:R-:W-:Y:S02]  /*0470*/  ISETP.GE.AND P3, PT, R0, UR37, PT ;  /* 0x0000002500007c0c */ /* 0x000fe4000bf66270 */
[----:B0-----:R-:W-:Y:S02]  /*0480*/  LEA.HI.X.SX32 R3, R46, RZ, 0x1, P0 ;  /* 0x000000ff2e037211 */ /* 0x001fe400000f0eff */
[----:B------:R-:W-:-:S02]  /*0490*/  SHF.L.U32 R48, R50, 0x2, RZ ;  /* 0x0000000232307819 */ /* 0x000fc400000006ff */
[----:B------:R-:W-:Y:S01]  /*04a0*/  MOV R6, 0xd01502f9 ;  /* 0xd01502f900067802 */ /* 0x000fe20000000f00 */
[----:B------:R-:W0:Y:S01]  /*04b0*/  @!P1 LDC.64 R4, c[0x0][0x380] ;  /* 0x0000e000ff049b82 */ /* 0x000e220000000a00 */
[----:B------:R-:W-:Y:S02]  /*04c0*/  @!P1 R2UR UR4, R42 ;  /* 0x000000002a0492ca */ /* 0x000fe400000e0000 */
[C---:B------:R-:W-:Y:S02]  /*04d0*/  @!P1 R2UR UR5, R43.reuse ;  /* 0x000000002b0592ca */ /* 0x040fe400000e0000 */
[----:B------:R-:W-:Y:S02]  /*04e0*/  SHF.L.U64.HI R50, R50, 0x2, R3 ;  /* 0x0000000232327819 */ /* 0x000fe40000010203 */
[----:B------:R-:W-:Y:S02]  /*04f0*/  @!P3 R2UR UR6, R42 ;  /* 0x000000002a06b2ca */ /* 0x000fe400000e0000 */
[----:B------:R-:W-:-:S02]  /*0500*/  @!P3 R2UR UR7, R43 ;  /* 0x000000002b07b2ca */ /* 0x000fc400000e0000 */
[----:B------:R-:W-:-:S04]  /*0510*/  IADD3 R2, P0, PT, R48, UR38, RZ ;  /* 0x0000002630027c10 */ /* 0x000fc8000ff1e0ff */
[----:B------:R-:W-:-:S07]  /*0520*/  IADD3.X R3, PT, PT, R50, UR39, RZ, P0, !PT ;  /* 0x0000002732037c10 */ /* 0x000fce00087fe4ff */
[----:B------:R-:W2:Y:S01]  /*0530*/  @!P3 LDG.E R8, desc[UR6][R2.64+0x80] ;  /* 0x000080060208b981 */ /* 0x000ea2000c1e1900 */
[----:B0-----:R-:W-:-:S05]  /*0540*/  @!P1 IMAD.WIDE R4, R49, 0x4, R4 ;  /* 0x0000000431049825 */ /* 0x001fca00078e0204 */
[----:B------:R0:W3:Y:S01]  /*0550*/  @!P1 LDG.E R6, desc[UR4][R4.64] ;  /* 0x0000000404069981 */ /* 0x0000e2000c1e1900 */
[----:B------:R-:W-:Y:S02]  /*0560*/  ISETP.GE.AND P2, PT, R51, UR37, PT ;  /* 0x0000002533007c0c */ /* 0x000fe4000bf46270 */
[----:B------:R-:W-:Y:S02]  /*0570*/  ISETP.GE.AND P4, PT, R52, UR37, PT ;  /* 0x0000002534007c0c */ /* 0x000fe4000bf86270 */
[----:B------:R-:W-:Y:S02]  /*0580*/  ISETP.GE.AND P5, PT, R53, UR37, PT ;  /* 0x0000002535007c0c */ /* 0x000fe4000bfa6270 */
[----:B------:R-:W-:Y:S02]  /*0590*/  ISETP.GE.AND P6, PT, R54, UR37, PT ;  /* 0x0000002536007c0c */ /* 0x000fe4000bfc6270 */
[----:B------:R-:W-:Y:S02]  /*05a0*/  IADD3 R0, PT, PT, R45, 0xc0, RZ ;  /* 0x000000c02d007810 */ /* 0x000fe40007ffe0ff */
[----:B------:R-:W-:-:S03]  /*05b0*/  MOV R13, 0xd01502f9 ;  /* 0xd01502f9000d7802 */ /* 0x000fc60000000f00 */
[----:B------:R-:W-:Y:S02]  /*05c0*/  @!P2 R2UR UR4, R42 ;  /* 0x000000002a04a2ca */ /* 0x000fe400000e0000 */
[C---:B------:R-:W-:Y:S01]  /*05d0*/  @!P2 R2UR UR5, R43.reuse ;  /* 0x000000002b05a2ca */ /* 0x040fe200000e0000 */
[----:B0-----:R-:W-:Y:S01]  /*05e0*/  HFMA2 R4, -RZ, RZ, -32.65625, 4.5359134674072265625e-05 ;  /* 0xd01502f9ff047431 */ /* 0x001fe200000001ff */
[----:B------:R-:W-:Y:S02]  /*05f0*/  ISETP.GE.AND P0, PT, R0, UR37, PT ;  /* 0x0000002500007c0c */ /* 0x000fe4000bf06270 */
[C---:B------:R-:W-:Y:S02]  /*0600*/  @!P4 R2UR UR6, R42.reuse ;  /* 0x000000002a06c2ca */ /* 0x040fe400000e0000 */
[----:B------:R-:W-:Y:S02]  /*0610*/  @!P4 R2UR UR7, R43 ;  /* 0x000000002b07c2ca */ /* 0x000fe400000e0000 */
[----:B------:R-:W-:-:S02]  /*0620*/  @!P5 R2UR UR8, R42 ;  /* 0x000000002a08d2ca */ /* 0x000fc400000e0000 */
[C---:B------:R-:W-:Y:S01]  /*0630*/  @!P5 R2UR UR9, R43.reuse ;  /* 0x000000002b09d2ca */ /* 0x040fe200000e0000 */
[----:B------:R-:W-:Y:S01]  /*0640*/  HFMA2 R100, -RZ, RZ, -32.65625, 4.5359134674072265625e-05 ;  /* 0xd01502f9ff647431 */ /* 0x000fe200000001ff */
[----:B------:R-:W-:Y:S01]  /*0650*/  MOV R80, 0xd01502f9 ;  /* 0xd01502f900507802 */ /* 0x000fe20000000f00 */
[----:B------:R-:W4:Y:S01]  /*0660*/  @!P2 LDG.E R4, desc[UR4][R2.64+0x100] ;  /* 0x000100040204a981 */ /* 0x000f22000c1e1900 */
[C---:B------:R-:W-:Y:S02]  /*0670*/  @!P6 R2UR UR10, R42.reuse ;  /* 0x000000002a0ae2ca */ /* 0x040fe400000e0000 */
[C---:B------:R-:W-:Y:S02]  /*0680*/  @!P6 R2UR UR11, R43.reuse ;  /* 0x000000002b0be2ca */ /* 0x040fe400000e0000 */
[----:B------:R-:W-:Y:S01]  /*0690*/  @!P0 R2UR UR4, R42 ;  /* 0x000000002a0482ca */ /* 0x000fe200000e0000 */
[----:B------:R-:W5:Y:S01]  /*06a0*/  @!P4 LDG.E R80, desc[UR6][R2.64+0x180] ;  /* 0x000180060250c981 */ /* 0x000f62000c1e1900 */
[----:B------:R-:W-:Y:S01]  /*06b0*/  @!P0 R2UR UR5, R43 ;  /* 0x000000002b0582ca */ /* 0x000fe200000e0000 */
[----:B------:R-:W-:Y:S01]  /*06c0*/  HFMA2 R94, -RZ, RZ, -32.65625, 4.5359134674072265625e-05 ;  /* 0xd01502f9ff5e7431 */ /* 0x000fe200000001ff */
[----:B------:R-:W-:Y:S01]  /*06d0*/  MOV R98, 0xd01502f9 ;  /* 0xd01502f900627802 */ /* 0x000fe20000000f00 */
[----:B------:R-:W5:Y:S01]  /*06e0*/  @!P5 LDG.E R100, desc[UR8][R2.64+0x200] ;  /* 0x000200080264d981 */ /* 0x000f62000c1e1900 */
[----:B------:R-:W-:-:S05]  /*06f0*/  MOV R96, 0xd01502f9 ;  /* 0xd01502f900607802 */ /* 0x000fca0000000f00 */
[----:B------:R-:W5:Y:S04]  /*0700*/  @!P6 LDG.E R98, desc[UR10][R2.64+0x280] ;  /* 0x0002800a0262e981 */ /* 0x000f68000c1e1900 */
[----:B------:R-:W5:Y:S01]  /*0710*/  @!P0 LDG.E R94, desc[UR4][R2.64+0x300] ;  /* 0x00030004025e8981 */ /* 0x000f62000c1e1900 */
[----:B---3--:R-:W-:-:S04]  /*0720*/  @!P1 FMNMX R13, R6, -1.00000000000000000000e+10, !PT ;  /* 0xd01502f9060d9809 */ /* 0x008fc80007800000 */
[----:B--2---:R-:W-:Y:S02]  /*0730*/  @!P3 FMNMX R13, R13, R8, !PT ;  /* 0x000000080d0db209 */ /* 0x004fe40007800000 */
[----:B------:R-:W-:-:S13]  /*0740*/  ISETP.GE.AND P3, PT, R55, UR37, PT ;  /* 0x0000002537007c0c */ /* 0x000fda000bf66270 */
[----:B------:R-:W-:Y:S02]  /*0750*/  @!P3 R2UR UR6, R42 ;  /* 0x000000002a06b2ca */ /* 0x000fe400000e0000 */
[----:B------:R-:W-:-:S13]  /*0760*/  @!P3 R2UR UR7, R43 ;  /* 0x000000002b07b2ca */ /* 0x000fda00000e0000 */
[----:B------:R-:W2:Y:S01]  /*0770*/  @!P3 LDG.E R96, desc[UR6][R2.64+0x380] ;  /* 0x000380060260b981 */ /* 0x000ea2000c1e1900 */
[----:B----4-:R-:W-:Y:S02]  /*0780*/  @!P2 FMNMX R13, R13, R4, !PT ;  /* 0x000000040d0da209 */ /* 0x010fe40007800000 */
[----:B------:R-:W-:Y:S02]  /*0790*/  ISETP.GE.AND P2, PT, R56, UR37, PT ;  /* 0x0000002538007c0c */ /* 0x000fe4000bf46270 */
[----:B-----5:R-:W-:Y:S02]  /*07a0*/  @!P4 FMNMX R13, R13, R80, !PT ;  /* 0x000000500d0dc209 */ /* 0x020fe40007800000 */
[----:B------:R-:W-:Y:S02]  /*07b0*/  ISETP.GE.AND P4, PT, R57, UR37, PT ;  /* 0x0000002539007c0c */ /* 0x000fe4000bf86270 */
[----:B------:R-:W-:Y:S02]  /*07c0*/  @!P5 FMNMX R13, R13, R100, !PT ;  /* 0x000000640d0dd209 */ /* 0x000fe40007800000 */
[----:B------:R-:W-:-:S02]  /*07d0*/  ISETP.GE.AND P5, PT, R58, UR37, PT ;  /* 0x000000253a007c0c */ /* 0x000fc4000bfa6270 */
[----:B------:R-:W-:Y:S02]  /*07e0*/  @!P6 FMNMX R13, R13, R98, !PT ;  /* 0x000000620d0de209 */ /* 0x000fe40007800000 */
[----:B------:R-:W-:Y:S02]  /*07f0*/  ISETP.GE.AND P6, PT, R59, UR37, PT ;  /* 0x000000253b007c0c */ /* 0x000fe4000bfc6270 */
[----:B------:R-:W-:Y:S02]  /*0800*/  @!P2 R2UR UR4, R42 ;  /* 0x000000002a04a2ca */ /* 0x000fe400000e0000 */
[----:B------:R-:W-:Y:S01]  /*0810*/  @!P2 R2UR UR5, R43 ;  /* 0x000000002b05a2ca */ /* 0x000fe200000e0000 */
[----:B------:R-:W-:Y:S01]  /*0820*/  HFMA2 R88, -RZ, RZ, -32.65625, 4.5359134674072265625e-05 ;  /* 0xd01502f9ff587431 */ /* 0x000fe200000001ff */
[----:B------:R-:W-:Y:S02]  /*0830*/  @!P0 FMNMX R13, R13, R94, !PT ;  /* 0x0000005e0d0d8209 */ /* 0x000fe40007800000 */
[----:B------:R-:W-:-:S02]  /*0840*/  ISETP.GE.AND P0, PT, R60, UR37, PT ;  /* 0x000000253c007c0c */ /* 0x000fc4000bf06270 */
[C---:B------:R-:W-:Y:S02]  /*0850*/  @!P4 R2UR UR6, R42.reuse ;  /* 0x000000002a06c2ca */ /* 0x040fe400000e0000 */
[C---:B------:R-:W-:Y:S02]  /*0860*/  @!P4 R2UR UR7, R43.reuse ;  /* 0x000000002b07c2ca */ /* 0x040fe400000e0000 */
[C---:B------:R-:W-:Y:S02]  /*0870*/  @!P5 R2UR UR8, R42.reuse ;  /* 0x000000002a08d2ca */ /* 0x040fe400000e0000 */
[----:B------:R-:W-:Y:S01]  /*0880*/  @!P5 R2UR UR9, R43 ;  /* 0x000000002b09d2ca */ /* 0x000fe200000e0000 */
[----:B------:R-:W-:Y:S01]  /*0890*/  HFMA2 R82, -RZ, RZ, -32.65625, 4.5359134674072265625e-05 ;  /* 0xd01502f9ff527431 */ /* 0x000fe200000001ff */
[----:B------:R-:W-:Y:S01]  /*08a0*/  MOV R92, 0xd01502f9 ;  /* 0xd01502f9005c7802 */ /* 0x000fe20000000f00 */
[----:B------:R-:W3:Y:S01]  /*08b0*/  @!P2 LDG.E R88, desc[UR4][R2.64+0x400] ;  /* 0x000400040258a981 */ /* 0x000ee2000c1e1900 */
[----:B------:R-:W-:-:S02]  /*08c0*/  @!P6 R2UR UR10, R42 ;  /* 0x000000002a0ae2ca */ /* 0x000fc400000e0000 */
[C---:B------:R-:W-:Y:S02]  /*08d0*/  @!P6 R2UR UR11, R43.reuse ;  /* 0x000000002b0be2ca */ /* 0x040fe400000e0000 */
[----:B------:R-:W-:Y:S01]  /*08e0*/  @!P0 R2UR UR4, R42 ;  /* 0x000000002a0482ca */ /* 0x000fe200000e0000 */
[----:B------:R-:W4:Y:S01]  /*08f0*/  @!P4 LDG.E R92, desc[UR6][R2.64+0x480] ;  /* 0x00048006025cc981 */ /* 0x000f22000c1e1900 */
[----:B------:R-:W-:Y:S01]  /*0900*/  @!P0 R2UR UR5, R43 ;  /* 0x000000002b0582ca */ /* 0x000fe200000e0000 */
[----:B------:R-:W-:Y:S01]  /*0910*/  HFMA2 R86, -RZ, RZ, -32.65625, 4.5359134674072265625e-05 ;  /* 0xd01502f9ff567431 */ /* 0x000fe200000001ff */
[----:B------:R-:W-:Y:S01]  /*0920*/  MOV R84, 0xd01502f9 ;  /* 0xd01502f900547802 */ /* 0x000fe20000000f00 */
[----:B------:R-:W5:Y:S01]  /*0930*/  @!P5 LDG.E R82, desc[UR8][R2.64+0x500] ;  /* 0x000500080252d981 */ /* 0x000f62000c1e1900 */
[----:B------:R-:W-:-:S05]  /*0940*/  MOV R102, 0xd01502f9 ;  /* 0xd01502f900667802 */ /* 0x000fca0000000f00 */
[----:B------:R-:W5:Y:S04]  /*0950*/  @!P6 LDG.E R84, desc[UR10][R2.64+0x580] ;  /* 0x0005800a0254e981 */ /* 0x000f68000c1e1900 */
[----:B------:R-:W5:Y:S01]  /*0960*/  @!P0 LDG.E R86, desc[UR4][R2.64+0x600] ;  /* 0x0006000402568981 */ /* 0x000f62000c1e1900 */
[----:B--2---:R-:W-:Y:S02]  /*0970*/  @!P3 FMNMX R13, R13, R96, !PT ;  /* 0x000000600d0db209 */ /* 0x004fe40007800000 */
[----:B------:R-:W-:-:S13]  /*0980*/  ISETP.GE.AND P3, PT, R61, UR37, PT ;  /* 0x000000253d007c0c */ /* 0x000fda000bf66270 */
[----:B------:R-:W-:Y:S02]  /*0990*/  @!P3 R2UR UR6, R42 ;  /* 0x000000002a06b2ca */ /* 0x000fe400000e0000 */
[----:B------:R-:W-:-:S13]  /*09a0*/  @!P3 R2UR UR7, R43 ;  /* 0x000000002b07b2ca */ /* 0x000fda00000e0000 */
[----:B------:R-:W2:Y:S01]  /*09b0*/  @!P3 LDG.E R102, desc[UR6][R2.64+0x680] ;  /* 0x000680060266b981 */ /* 0x000ea2000c1e1900 */
[----:B---3--:R-:W-:Y:S02]  /*09c0*/  @!P2 FMNMX R13, R13, R88, !PT ;  /* 0x000000580d0da209 */ /* 0x008fe40007800000 */
[----:B------:R-:W-:Y:S02]  /*09d0*/  ISETP.GE.AND P2, PT, R62, UR37, PT ;  /* 0x000000253e007c0c */ /* 0x000fe4000bf46270 */
[----:B----4-:R-:W-:Y:S02]  /*09e0*/  @!P4 FMNMX R13, R13, R92, !PT ;  /* 0x0000005c0d0dc209 */ /* 0x010fe40007800000 */
[----:B------:R-:W-:Y:S02]  /*09f0*/  ISETP.GE.AND P4, PT, R63, UR37, PT ;  /* 0x000000253f007c0c */ /* 0x000fe4000bf86270 */
[----:B-----5:R-:W-:Y:S02]  /*0a00*/  @!P5 FMNMX R13, R13, R82, !PT ;  /* 0x000000520d0dd209 */ /* 0x020fe40007800000 */
        /* <DEDUP_REMOVED lines=67> */
[----:B------:R-:W-:Y:S01]  /*0e40*/  HFMA2 R18, -RZ, RZ, -32.65625, 4.5359134674072265625e-05 ;  /* 0xd01502f9ff127431 */ /* 0x000fe200000001ff */
[----:B---3--:R-:W-:Y:S02]  /*0e50*/  @!P2 FMNMX R13, R13, R36, !PT ;  /* 0x000000240d0da209 */ /* 0x008fe40007800000 */
[----:B------:R-:W-:Y:S02]  /*0e60*/  ISETP.GE.AND P2, PT, R74, UR37, PT ;  /* 0x000000254a007c0c */ /* 0x000fe4000bf46270 */
[----:B----4-:R-:W-:Y:S02]  /*0e70*/  @!P4 FMNMX R13, R13, R30, !PT ;  /* 0x0000001e0d0dc209 */ /* 0x010fe40007800000 */
[----:B------:R-:W-:Y:S02]  /*0e80*/  ISETP.GE.AND P4, PT, R75, UR37, PT ;  /* 0x000000254b007c0c */ /* 0x000fe4000bf86270 */
[----:B-----5:R-:W-:-:S02]  /*0e90*/  @!P5 FMNMX R13, R13, R34, !PT ;  /* 0x000000220d0dd209 */ /* 0x020fc40007800000 */
[----:B------:R-:W-:Y:S02]  /*0ea0*/  ISETP.GE.AND P5, PT, R76, UR37, PT ;  /* 0x000000254c007c0c */ /* 0x000fe4000bfa6270 */
[----:B------:R-:W-:Y:S02]  /*0eb0*/  @!P6 FMNMX R13, R13, R16, !PT ;  /* 0x000000100d0de209 */ /* 0x000fe40007800000 */
[----:B------:R-:W-:Y:S02]  /*0ec0*/  ISETP.GE.AND P6, PT, R77, UR37, PT ;  /* 0x000000254d007c0c */ /* 0x000fe4000bfc6270 */
[----:B------:R-:W-:Y:S02]  /*0ed0*/  @!P2 R2UR UR4, R42 ;  /* 0x000000002a04a2ca */ /* 0x000fe400000e0000 */
[----:B------:R-:W-:Y:S02]  /*0ee0*/  @!P2 R2UR UR5, R43 ;  /* 0x000000002b05a2ca */ /* 0x000fe400000e0000 */
[----:B------:R-:W-:-:S02]  /*0ef0*/  @!P0 FMNMX R13, R13, R10, !PT ;  /* 0x0000000a0d0d8209 */ /* 0x000fc40007800000 */
[----:B------:R-:W-:Y:S02]  /*0f00*/  ISETP.GE.AND P0, PT, R78, UR37, PT ;  /* 0x000000254e007c0c */ /* 0x000fe4000bf06270 */
        /* <DEDUP_REMOVED lines=23> */
[----:B------:R-:W-:Y:S01]  /*1080*/  UMOV UR4, 0xffffffff ;  /* 0xffffffff00047882 */ /* 0x000fe20000000000 */
[----:B------:R-:W-:Y:S02]  /*1090*/  IADD3 R47, PT, PT, R44, R47, RZ ;  /* 0x0000002f2c2f7210 */ /* 0x000fe40007ffe0ff */
[----:B---3--:R-:W-:-:S04]  /*10a0*/  @!P2 FMNMX R13, R13, R18, !PT ;  /* 0x000000120d0da209 */ /* 0x008fc80007800000 */
[----:B----4-:R-:W-:-:S04]  /*10b0*/  @!P4 FMNMX R13, R13, R24, !PT ;  /* 0x000000180d0dc209 */ /* 0x010fc80007800000 */
[----:B-----5:R-:W-:-:S04]  /*10c0*/  @!P5 FMNMX R13, R13, R20, !PT ;  /* 0x000000140d0dd209 */ /* 0x020fc80007800000 */
[----:B------:R-:W-:-:S04]  /*10d0*/  @!P6 FMNMX R13, R13, R22, !PT ;  /* 0x000000160d0de209 */ /* 0x000fc80007800000 */
[----:B------:R-:W-:Y:S02]  /*10e0*/  @!P0 FMNMX R13, R13, R28, !PT ;  /* 0x0000001c0d0d8209 */ /* 0x000fe40007800000 */
[----:B------:R-:W-:Y:S02]  /*10f0*/  ISETP.GE.AND P2, PT, R47, UR36, PT ;  /* 0x000000242f007c0c */ /* 0x000fe4000bf46270 */
[----:B--2---:R-:W-:Y:S01]  /*1100*/  @!P3 FMNMX R13, R13, R32, !PT ;  /* 0x000000200d0db209 */ /* 0x004fe20007800000 */
[----:B------:R-:W-:Y:S10]  /*1110*/  BRA.DIV UR4, `(.L_x_1) ;  /* 0x0000003a04f87947 */ /* 0x000ff4000b800000 */
[----:B------:R-:W0:Y:S01]  /*1120*/  SHFL.BFLY PT, R14, R13, 0x10, 0x1f ;  /* 0x0e001f000d0e7f89 */ /* 0x000e2200000e0000 */
[----:B------:R-:W-:Y:S02]  /*1130*/  MOV R11, 0x3bbb989d ;  /* 0x3bbb989d000b7802 */ /* 0x000fe40000000f00 */
[----:B------:R-:W-:Y:S02]  /*1140*/  MOV R12, 0x437c0000 ;  /* 0x437c0000000c7802 */ /* 0x000fe40000000f00 */
[----:B0-----:R-:W-:-:S05]  /*1150*/  FMNMX R13, R14, R13, !PT ;  /* 0x0000000d0e0d7209 */ /* 0x001fca0007800000 */
[----:B------:R-:W0:Y:S02]  /*1160*/  SHFL.BFLY PT, R14, R13, 0x8, 0x1f ;  /* 0x0d001f000d0e7f89 */ /* 0x000e2400000e0000 */
[----:B0-----:R-:W-:-:S05]  /*1170*/  FMNMX R0, R13, R14, !PT ;  /* 0x0000000e0d007209 */ /* 0x001fca0007800000 */
[----:B------:R-:W0:Y:S02]  /*1180*/  SHFL.BFLY PT, R14, R0, 0x4, 0x1f ;  /* 0x0c801f00000e7f89 */ /* 0x000e2400000e0000 */
[----:B0-----:R-:W-:-:S05]  /*1190*/  FMNMX R2, R0, R14, !PT ;  /* 0x0000000e00027209 */ /* 0x001fca0007800000 */
[----:B------:R-:W0:Y:S02]  /*11a0*/  SHFL.BFLY PT, R14, R2, 0x2, 0x1f ;  /* 0x0c401f00020e7f89 */ /* 0x000e2400000e0000 */
[----:B0-----:R-:W-:-:S05]  /*11b0*/  FMNMX R3, R2, R14, !PT ;  /* 0x0000000e02037209 */ /* 0x001fca0007800000 */
[----:B------:R-:W0:Y:S02]  /*11c0*/  SHFL.BFLY PT, R14, R3, 0x1, 0x1f ;  /* 0x0c201f00030e7f89 */ /* 0x000e2400000e0000 */
[----:B0-----:R-:W-:-:S05]  /*11d0*/  FMNMX R5, R3, R14, !PT ;  /* 0x0000000e03057209 */ /* 0x001fca0007800000 */
[C---:B------:R-:W-:Y:S01]  /*11e0*/  FADD R112, -R5.reuse, R6 ;  /* 0x0000000605707221 */ /* 0x040fe20000000100 */
[C---:B------:R-:W-:Y:S01]  /*11f0*/  FADD R114, -R5.reuse, R8 ;  /* 0x0000000805727221 */ /* 0x040fe20000000100 */
[C---:B------:R-:W-:Y:S01]  /*1200*/  FADD R118, -R5.reuse, R80 ;  /* 0x0000005005767221 */ /* 0x040fe20000000100 */
[C---:B------:R-:W-:Y:S01]  /*1210*/  FADD R116, -R5.reuse, R4 ;  /* 0x0000000405747221 */ /* 0x040fe20000000100 */
[-C--:B------:R-:W-:Y:S01]  /*1220*/  FFMA.SAT R3, R112, R11.reuse, 0.5 ;  /* 0x3f00000070037423 */ /* 0x080fe2000000200b */
[-C--:B------:R-:W-:Y:S01]  /*1230*/  FFMA.SAT R33, R114, R11.reuse, 0.5 ;  /* 0x3f00000072217423 */ /* 0x080fe2000000200b */
[C---:B------:R-:W-:Y:S01]  /*1240*/  FADD R90, -R5.reuse, R82 ;  /* 0x00000052055a7221 */ /* 0x040fe20000000100 */
[----:B------:R-:W-:Y:S01]  /*1250*/  FADD R100, -R5, R100 ;  /* 0x0000006405647221 */ /* 0x000fe20000000100 */
[-C--:B------:R-:W-:Y:S01]  /*1260*/  FFMA.RM R3, R3, R12.reuse, 12582913 ;  /* 0x4b40000103037423 */ /* 0x080fe2000000400c */
[C---:B------:R-:W-:Y:S01]  /*1270*/  FADD R98, -R5.reuse, R98 ;  /* 0x0000006205627221 */ /* 0x040fe20000000100 */
        /* <DEDUP_REMOVED lines=24> */
[----:B------:R-:W-:Y:S01]  /*1400*/  FADD R14, -R5, R32 ;  /* 0x00000020050e7221 */ /* 0x000fe20000000100 */
[-C--:B------:R-:W-:Y:S01]  /*1410*/  FFMA.RM R33, R33, R12.reuse, 12582913 ;  /* 0x4b40000121217423 */ /* 0x080fe2000000400c */
[----:B------:R-:W-:Y:S01]  /*1420*/  FADD R5, R3, -12583039 ;  /* 0xcb40007f03057421 */ /* 0x000fe20000000000 */
[-C--:B------:R-:W-:Y:S01]  /*1430*/  FFMA.SAT R13, R118, R11.reuse, 0.5 ;  /* 0x3f000000760d7423 */ /* 0x080fe2000000200b */
[-C--:B------:R-:W-:Y:S01]  /*1440*/  FFMA.SAT R9, R116, R11.reuse, 0.5 ;  /* 0x3f00000074097423 */ /* 0x080fe2000000200b */
[----:B------:R-:W-:Y:S01]  /*1450*/  FADD R7, R33, -12583039 ;  /* 0xcb40007f21077421 */ /* 0x000fe20000000000 */
[----:B------:R-:W-:Y:S01]  /*1460*/  FFMA R41, R112, 1.4426950216293334961, -R5 ;  /* 0x3fb8aa3b70297823 */ /* 0x000fe20000000805 */
[-C--:B------:R-:W-:Y:S01]  /*1470*/  FFMA.RM R5, R13, R12.reuse, 12582913 ;  /* 0x4b4000010d057423 */ /* 0x080fe2000000400c */
[-C--:B------:R-:W-:Y:S01]  /*1480*/  FFMA.RM R34, R9, R12.reuse, 12582913 ;  /* 0x4b40000109227423 */ /* 0x080fe2000000400c */
[----:B------:R-:W-:Y:S01]  /*1490*/  FFMA R7, R114, 1.4426950216293334961, -R7 ;  /* 0x3fb8aa3b72077823 */ /* 0x000fe20000000807 */
[-C--:B------:R-:W-:Y:S01]  /*14a0*/  FFMA.SAT R85, R100, R11.reuse, 0.5 ;  /* 0x3f00000064557423 */ /* 0x080fe2000000200b */
[----:B------:R-:W-:Y:S01]  /*14b0*/  FADD R9, R5, -12583039 ;  /* 0xcb40007f05097421 */ /* 0x000fe20000000000 */
[-C--:B------:R-:W-:Y:S01]  /*14c0*/  FFMA.SAT R13, R98, R11.reuse, 0.5 ;  /* 0x3f000000620d7423 */ /* 0x080fe2000000200b */
[----:B------:R-:W-:Y:S01]  /*14d0*/  FFMA R89, R114, 1.925963033500011079e-08, R7 ;  /* 0x32a5706072597823 */ /* 0x000fe20000000007 */
[----:B------:R-:W-:Y:S01]  /*14e0*/  FADD R7, R34, -12583039 ;  /* 0xcb40007f22077421 */ /* 0x000fe20000000000 */
[----:B------:R-:W-:Y:S01]  /*14f0*/  FFMA R9, R118, 1.4426950216293334961, -R9 ;  /* 0x3fb8aa3b76097823 */ /* 0x000fe20000000809 */
[-C--:B------:R-:W-:Y:S01]  /*1500*/  FFMA.RM R85, R85, R12.reuse, 12582913 ;  /* 0x4b40000155557423 */ /* 0x080fe2000000400c */
[-C--:B------:R-:W-:Y:S01]  /*1510*/  FFMA.SAT R83, R94, R11.reuse, 0.5 ;  /* 0x3f0000005e537423 */ /* 0x080fe2000000200b */
[----:B------:R-:W-:Y:S01]  /*1520*/  FFMA R87, R116, 1.4426950216293334961, -R7 ;  /* 0x3fb8aa3b74577823 */ /* 0x000fe20000000807 */
[----:B------:R-:W-:Y:S01]  /*1530*/  FFMA R35, R118, 1.925963033500011079e-08, R9 ;  /* 0x32a5706076237823 */ /* 0x000fe20000000009 */
[-C--:B------:R-:W-:Y:S01]  /*1540*/  FFMA.RM R7, R13, R12.reuse, 12582913 ;  /* 0x4b4000010d077423 */ /* 0x080fe2000000400c */
[----:B------:R-:W-:Y:S01]  /*1550*/  FADD R9, R85, -12583039 ;  /* 0xcb40007f55097421 */ /* 0x000fe20000000000 */
[-C--:B------:R-:W-:Y:S01]  /*1560*/  FFMA.SAT R81, R96, R11.reuse, 0.5 ;  /* 0x3f00000060517423 */ /* 0x080fe2000000200b */
[-C--:B------:R-:W-:Y:S01]  /*1570*/  FFMA.RM R83, R83, R12.reuse, 12582913 ;  /* 0x4b40000153537423 */ /* 0x080fe2000000400c */
[----:B------:R-:W-:Y:S01]  /*1580*/  FADD R13, R7, -12583039 ;  /* 0xcb40007f070d7421 */ /* 0x000fe20000000000 */
[----:B------:R-:W-:Y:S01]  /*1590*/  FFMA R9, R100, 1.4426950216293334961, -R9 ;  /* 0x3fb8aa3b64097823 */ /* 0x000fe20000000809 */
[-C--:B------:R-:W-:Y:S01]  /*15a0*/  FFMA.RM R81, R81, R12.reuse, 12582913 ;  /* 0x4b40000151517423 */ /* 0x080fe2000000400c */
[-C--:B------:R-:W-:Y:S01]  /*15b0*/  FFMA.SAT R17, R88, R11.reuse, 0.5 ;  /* 0x3f00000058117423 */ /* 0x080fe2000000200b */
[----:B------:R-:W-:Y:S01]  /*15c0*/  FFMA R13, R98, 1.4426950216293334961, -R13 ;  /* 0x3fb8aa3b620d7823 */ /* 0x000fe2000000080d */
[----:B------:R-:W-:Y:S01]  /*15d0*/  FFMA R100, R100, 1.925963033500011079e-08, R9 ;  /* 0x32a5706064647823 */ /* 0x000fe20000000009 */
[----:B------:R-:W-:Y:S01]  /*15e0*/  FADD R9, R83, -12583039 ;  /* 0xcb40007f53097421 */ /* 0x000fe20000000000 */
[----:B------:R-:W-:Y:S01]  /*15f0*/  FADD R15, R81, -12583039 ;  /* 0xcb40007f510f7421 */ /* 0x000fe20000000000 */
[----:B------:R-:W-:Y:S01]  /*1600*/  FFMA R98, R98, 1.925963033500011079e-08, R13 ;  /* 0x32a5706062627823 */ /* 0x000fe2000000000d */
[-C--:B------:R-:W-:Y:S01]  /*1610*/  FFMA.SAT R37, R92, R11.reuse, 0.5 ;  /* 0x3f0000005c257423 */ /* 0x080fe2000000200b */
[----:B------:R-:W-:Y:S01]  /*1620*/  FFMA R13, R94, 1.4426950216293334961, -R9 ;  /* 0x3fb8aa3b5e0d7823 */ /* 0x000fe20000000809 */
[-C--:B------:R-:W-:Y:S01]  /*1630*/  FFMA.RM R9, R17, R12.reuse, 12582913 ;  /* 0x4b40000111097423 */ /* 0x080fe2000000400c */
[----:B------:R-:W-:Y:S01]  /*1640*/  FFMA R15, R96, 1.4426950216293334961, -R15 ;  /* 0x3fb8aa3b600f7823 */ /* 0x000fe2000000080f */
[-C--:B------:R-:W-:Y:S01]  /*1650*/  FFMA.SAT R17, R90, R11.reuse, 0.5 ;  /* 0x3f0000005a117423 */ /* 0x080fe2000000200b */
[----:B------:R-:W-:Y:S01]  /*1660*/  FFMA R94, R94, 1.925963033500011079e-08, R13 ;  /* 0x32a570605e5e7823 */ /* 0x000fe2000000000d */
[----:B------:R-:W-:Y:S01]  /*1670*/  FADD R13, R9, -12583039 ;  /* 0xcb40007f090d7421 */ /* 0x000fe20000000000 */
[----:B------:R-:W-:Y:S01]  /*1680*/  FFMA R96, R96, 1.925963033500011079e-08, R15 ;  /* 0x32a5706060607823 */ /* 0x000fe2000000000f */
[-C--:B------:R-:W-:Y:S01]  /*1690*/  FFMA.RM R37, R37, R12.reuse, 12582913 ;  /* 0x4b40000125257423 */ /* 0x080fe2000000400c */
[-C--:B------:R-:W-:Y:S01]  /*16a0*/  FFMA.SAT R31, R0, R11.reuse, 0.5 ;  /* 0x3f000000001f7423 */ /* 0x080fe2000000200b */
[----:B------:R-:W-:Y:S01]  /*16b0*/  FFMA R15, R88, 1.4426950216293334961, -R13 ;  /* 0x3fb8aa3b580f7823 */ /* 0x000fe2000000080d */
[-C--:B------:R-:W-:Y:S01]  /*16c0*/  FFMA.RM R13, R17, R12.reuse, 12582913 ;  /* 0x4b400001110d7423 */ /* 0x080fe2000000400c */
[----:B------:R-:W-:Y:S01]  /*16d0*/  FFMA R41, R112, 1.925963033500011079e-08, R41 ;  /* 0x32a5706070297823 */ /* 0x000fe20000000029 */
[-C--:B------:R-:W-:Y:S01]  /*16e0*/  FFMA.RM R31, R31, R12.reuse, 12582913 ;  /* 0x4b4000011f1f7423 */ /* 0x080fe2000000400c */
[----:B------:R-:W-:Y:S01]  /*16f0*/  FFMA R88, R88, 1.925963033500011079e-08, R15 ;  /* 0x32a5706058587823 */ /* 0x000fe2000000000f */
[----:B------:R-:W-:Y:S01]  /*1700*/  FADD R17, R13, -12583039 ;  /* 0xcb40007f0d117421 */ /* 0x000fe20000000000 */
[----:B------:R-:W-:Y:S01]  /*1710*/  FADD R15, R37, -12583039 ;  /* 0xcb40007f250f7421 */ /* 0x000fe20000000000 */
[----:B------:R-:W-:Y:S01]  /*1720*/  FADD R91, R31, -12583039 ;  /* 0xcb40007f1f5b7421 */ /* 0x000fe20000000000 */
[----:B------:R-:W-:Y:S01]  /*1730*/  SHF.L.U32 R33, R33, 0x17, RZ ;  /* 0x0000001721217819 */ /* 0x000fe200000006ff */
[----:B------:R-:W-:Y:S01]  /*1740*/  FFMA R17, R90, 1.4426950216293334961, -R17 ;  /* 0x3fb8aa3b5a117823 */ /* 0x000fe20000000811 */
[----:B------:R-:W-:Y:S01]  /*1750*/  FFMA R15, R92, 1.4426950216293334961, -R15 ;  /* 0x3fb8aa3b5c0f7823 */ /* 0x000fe2000000080f */
[----:B------:R-:W-:Y:S01]  /*1760*/  SHF.L.U32 R3, R3, 0x17, RZ ;  /* 0x0000001703037819 */ /* 0x000fe200000006ff */
[----:B------:R-:W-:Y:S01]  /*1770*/  FFMA R87, R116, 1.925963033500011079e-08, R87 ;  /* 0x32a5706074577823 */ /* 0x000fe20000000057 */
[----:B------:R-:W-:Y:S01]  /*1780*/  FFMA R39, R90, 1.925963033500011079e-08, R17 ;  /* 0x32a570605a277823 */ /* 0x000fe20000000011 */
[-C--:B------:R-:W-:Y:S01]  /*1790*/  FFMA.SAT R17, R84, R11.reuse, 0.5 ;  /* 0x3f00000054117423 */ /* 0x080fe2000000200b */
[----:B------:R-:W-:Y:S01]  /*17a0*/  FFMA R92, R92, 1.925963033500011079e-08, R15 ;  /* 0x32a570605c5c7823 */ /* 0x000fe2000000000f */
[-C--:B------:R-:W-:Y:S01]  /*17b0*/  FFMA.SAT R15, R86, R11.reuse, 0.5 ;  /* 0x3f000000560f7423 */ /* 0x080fe2000000200b */
[----:B------:R-:W-:Y:S01]  /*17c0*/  SHF.L.U32 R5, R5, 0x17, RZ ;  /* 0x0000001705057819 */ /* 0x000fe200000006ff */
[-C--:B------:R-:W-:Y:S01]  /*17d0*/  FFMA.RM R17, R17, R12.reuse, 12582913 ;  /* 0x4b40000111117423 */ /* 0x080fe2000000400c */
[----:B------:R-:W-:Y:S01]  /*17e0*/  MUFU.EX2 R87, R87 ;  /* 0x0000005700577308 */ /* 0x000fe20000000800 */
[-C--:B------:R-:W-:Y:S01]  /*17f0*/  FFMA.RM R15, R15, R12.reuse, 12582913 ;  /* 0x4b4000010f0f7423 */ /* 0x080fe2000000400c */
[----:B------:R-:W-:Y:S01]  /*1800*/  SHF.L.U32 R81, R81, 0x17, RZ ;  /* 0x0000001751517819 */ /* 0x000fe200000006ff */
[----:B------:R-:W-:Y:S01]  /*1810*/  FADD R19, R17, -12583039 ;  /* 0xcb40007f11137421 */ /* 0x000fe20000000000 */
[----:B------:R-:W-:Y:S01]  /*1820*/  SHF.L.U32 R9, R9, 0x17, RZ ;  /* 0x0000001709097819 */ /* 0x000fe200000006ff */
[----:B------:R-:W-:Y:S01]  /*1830*/  FADD R21, R15, -12583039 ;  /* 0xcb40007f0f157421 */ /* 0x000fe20000000000 */
[----:B------:R-:W-:Y:S01]  /*1840*/  SHF.L.U32 R37, R37, 0x17, RZ ;  /* 0x0000001725257819 */ /* 0x000fe200000006ff */
[----:B------:R-:W-:Y:S01]  /*1850*/  FFMA R19, R84, 1.4426950216293334961, -R19 ;  /* 0x3fb8aa3b54137823 */ /* 0x000fe20000000813 */
[----:B------:R-:W-:Y:S01]  /*1860*/  MUFU.EX2 R96, R96 ;  /* 0x0000006000607308 */ /* 0x000fe20000000800 */
[----:B------:R-:W-:Y:S01]  /*1870*/  FFMA R21, R86, 1.4426950216293334961, -R21 ;  /* 0x3fb8aa3b56157823 */ /* 0x000fe20000000815 */
[----:B------:R-:W-:Y:S01]  /*1880*/  SHF.L.U32 R17, R17, 0x17, RZ ;  /* 0x0000001711117819 */ /* 0x000fe200000006ff */
[----:B------:R-:W-:Y:S01]  /*1890*/  FFMA R40, R84, 1.925963033500011079e-08, R19 ;  /* 0x32a5706054287823 */ /* 0x000fe20000000013 */
[-C--:B------:R-:W-:Y:S01]  /*18a0*/  FFMA.SAT R19, R82, R11.reuse, 0.5 ;  /* 0x3f00000052137423 */ /* 0x080fe2000000200b */
[----:B------:R-:W-:Y:S01]  /*18b0*/  FFMA R27, R86, 1.925963033500011079e-08, R21 ;  /* 0x32a57060561b7823 */ /* 0x000fe20000000015 */
[----:B------:R-:W-:Y:S01]  /*18c0*/  FFMA.SAT R21, R80, R11, 0.5 ;  /* 0x3f00000050157423 */ /* 0x000fe2000000200b */
[----:B------:R-:W-:Y:S01]  /*18d0*/  SHF.L.U32 R31, R31, 0x17, RZ ;  /* 0x000000171f1f7819 */ /* 0x000fe200000006ff */
[-C--:B------:R-:W-:Y:S01]  /*18e0*/  FFMA.RM R19, R19, R12.reuse, 12582913 ;  /* 0x4b40000113137423 */ /* 0x080fe2000000400c */
[----:B------:R-:W0:Y:S01]  /*18f0*/  MUFU.EX2 R88, R88 ;  /* 0x0000005800587308 */ /* 0x000e220000000800 */
[----:B------:R-:W-:-:S02]  /*1900*/  FFMA.RM R21, R21, R12, 12582913 ;  /* 0x4b40000115157423 */ /* 0x000fc4000000400c */
[C---:B------:R-:W-:Y:S01]  /*1910*/  FADD R23, R19.reuse, -12583039 ;  /* 0xcb40007f13177421 */ /* 0x040fe20000000000 */
[----:B------:R-:W-:Y:S01]  /*1920*/  SHF.L.U32 R19, R19, 0x17, RZ ;  /* 0x0000001713137819 */ /* 0x000fe200000006ff */
[----:B------:R-:W-:Y:S02]  /*1930*/  FADD R25, R21, -12583039 ;  /* 0xcb40007f15197421 */ /* 0x000fe40000000000 */
[----:B------:R-:W-:Y:S01]  /*1940*/  FFMA R23, R82, 1.4426950216293334961, -R23 ;  /* 0x3fb8aa3b52177823 */ /* 0x000fe20000000817 */
[----:B------:R-:W-:Y:S01]  /*1950*/  MUFU.EX2 R92, R92 ;  /* 0x0000005c005c7308 */ /* 0x000fe20000000800 */
[----:B------:R-:W-:Y:S02]  /*1960*/  FFMA R25, R80, 1.4426950216293334961, -R25 ;  /* 0x3fb8aa3b50197823 */ /* 0x000fe40000000819 */
[----:B------:R-:W-:Y:S01]  /*1970*/  FFMA R32, R82, 1.925963033500011079e-08, R23 ;  /* 0x32a5706052207823 */ /* 0x000fe20000000017 */
[----:B------:R-:W-:Y:S01]  /*1980*/  FFMA.SAT R23, R6, R11, 0.5 ;  /* 0x3f00000006177423 */ /* 0x000fe2000000200b */
[----:B------:R-:W-:-:S03]  /*1990*/  FFMA R25, R80, 1.925963033500011079e-08, R25 ;  /* 0x32a5706050197823 */ /* 0x000fc60000000019 */
[----:B------:R-:W-:Y:S01]  /*19a0*/  FFMA.RM R23, R23, R12, 12582913 ;  /* 0x4b40000117177423 */ /* 0x000fe2000000400c */
[----:B------:R1:W2:Y:S01]  /*19b0*/  MUFU.EX2 R80, R41 ;  /* 0x0000002900507308 */ /* 0x0002a20000000800 */
[----:B0-----:R-:W-:Y:S02]  /*19c0*/  FMUL R9, R9, R88 ;  /* 0x0000005809097220 */ /* 0x001fe40000400000 */
[----:B------:R-:W-:-:S04]  /*19d0*/  FADD R29, R23, -12583039 ;  /* 0xcb40007f171d7421 */ /* 0x000fc80000000000 */
[----:B------:R-:W-:Y:S01]  /*19e0*/  FFMA R29, R6, 1.4426950216293334961, -R29 ;  /* 0x3fb8aa3b061d7823 */ /* 0x000fe2000000081d */
[----:B------:R-:W-:Y:S01]  /*19f0*/  MUFU.EX2 R39, R39 ;  /* 0x0000002700277308 */ /* 0x000fe20000000800 */
[----:B-1----:R-:W-:Y:S02]  /*1a00*/  FFMA R41, R0, 1.4426950216293334961, -R91 ;  /* 0x3fb8aa3b00297823 */ /* 0x002fe4000000085b */
[----:B------:R-:W-:Y:S02]  /*1a10*/  FFMA R29, R6, 1.925963033500011079e-08, R29 ;  /* 0x32a57060061d7823 */ /* 0x000fe4000000001d */
[----:B------:R-:W-:-:S03]  /*1a20*/  FFMA R41, R0, 1.925963033500011079e-08, R41 ;  /* 0x32a5706000297823 */ /* 0x000fc60000000029 */
[----:B------:R-:W0:Y:S01]  /*1a30*/  MUFU.EX2 R6, R89 ;  /* 0x0000005900067308 */ /* 0x000e220000000800 */
[----:B--2---:R-:W-:-:S07]  /*1a40*/  FMUL R3, R3, R80 ;  /* 0x0000005003037220 */ /* 0x004fce0000400000 */
[----:B------:R-:W-:Y:S08]  /*1a50*/  MUFU.EX2 R27, R27 ;  /* 0x0000001b001b7308 */ /* 0x000ff00000000800 */
[----:B------:R-:W1:Y:S01]  /*1a60*/  MUFU.EX2 R32, R32 ;  /* 0x0000002000207308 */ /* 0x000e620000000800 */
[----:B0-----:R-:W-:Y:S01]  /*1a70*/  FMUL R0, R33, R6 ;  /* 0x0000000621007220 */ /* 0x001fe20000400000 */
[----:B------:R-:W-:-:S04]  /*1a80*/  FFMA.SAT R33, R2, R11, 0.5 ;  /* 0x3f00000002217423 */ /* 0x000fc8000000200b */
[----:B------:R-:W-:Y:S02]  /*1a90*/  FFMA.RM R33, R33, R12, 12582913 ;  /* 0x4b40000121217423 */ /* 0x000fe4000000400c */
[----:B------:R-:W-:Y:S02]  /*1aa0*/  MUFU.EX2 R6, R35 ;  /* 0x0000002300067308 */ /* 0x000fe40000000800 */
[C---:B------:R-:W-:Y:S01]  /*1ab0*/  FADD R89, R33.reuse, -12583039 ;  /* 0xcb40007f21597421 */ /* 0x040fe20000000000 */
[----:B------:R-:W-:-:S03]  /*1ac0*/  SHF.L.U32 R33, R33, 0x17, RZ ;  /* 0x0000001721217819 */ /* 0x000fc600000006ff */
[C---:B------:R-:W-:Y:S02]  /*1ad0*/  FFMA R89, R2.reuse, 1.4426950216293334961, -R89 ;  /* 0x3fb8aa3b02597823 */ /* 0x040fe40000000859 */
[----:B------:R-:W0:Y:S01]  /*1ae0*/  MUFU.EX2 R40, R40 ;  /* 0x0000002800287308 */ /* 0x000e220000000800 */
[----:B-1----:R-:W-:Y:S01]  /*1af0*/  FMUL R19, R19, R32 ;  /* 0x0000002013137220 */ /* 0x002fe20000400000 */
[----:B------:R-:W-:Y:S01]  /*1b00*/  FFMA R80, R2, 1.925963033500011079e-08, R89 ;  /* 0x32a5706002507823 */ /* 0x000fe20000000059 */
[----:B------:R-:W-:Y:S01]  /*1b10*/  FFMA.SAT R89, R4, R11, 0.5 ;  /* 0x3f00000004597423 */ /* 0x000fe2000000200b */
[----:B------:R-:W-:-:S03]  /*1b20*/  SHF.L.U32 R2, R34, 0x17, RZ ;  /* 0x0000001722027819 */ /* 0x000fc600000006ff */
[----:B------:R-:W-:Y:S01]  /*1b30*/  FFMA.RM R34, R89, R12, 12582913 ;  /* 0x4b40000159227423 */ /* 0x000fe2000000400c */
[----:B------:R1:W-:Y:S01]  /*1b40*/  MUFU.EX2 R93, R25 ;  /* 0x00000019005d7308 */ /* 0x0003e20000000800 */
[----:B------:R-:W-:Y:S02]  /*1b50*/  FMUL R2, R2, R87 ;  /* 0x0000005702027220 */ /* 0x000fe40000400000 */
[----:B------:R-:W-:-:S04]  /*1b60*/  FADD R89, R34, -12583039 ;  /* 0xcb40007f22597421 */ /* 0x000fc80000000000 */
[----:B------:R-:W-:Y:S01]  /*1b70*/  FFMA R89, R4, 1.4426950216293334961, -R89 ;  /* 0x3fb8aa3b04597823 */ /* 0x000fe20000000859 */
[----:B------:R-:W2:Y:S01]  /*1b80*/  MUFU.EX2 R87, R98 ;  /* 0x0000006200577308 */ /* 0x000ea20000000800 */
[----:B0-----:R-:W-:Y:S01]  /*1b90*/  FMUL R17, R17, R40 ;  /* 0x0000002811117220 */ /* 0x001fe20000400000 */
[-C--:B-1----:R-:W-:Y:S01]  /*1ba0*/  FFMA.SAT R25, R28, R11.reuse, 0.5 ;  /* 0x3f0000001c197423 */ /* 0x082fe2000000200b */
[----:B------:R-:W-:Y:S01]  /*1bb0*/  FFMA R82, R4, 1.925963033500011079e-08, R89 ;  /* 0x32a5706004527823 */ /* 0x000fe20000000059 */
[----:B------:R-:W-:Y:S01]  /*1bc0*/  FMUL R4, R5, R6 ;  /* 0x0000000605047220 */ /* 0x000fe20000400000 */
[-C--:B------:R-:W-:Y:S01]  /*1bd0*/  FFMA.SAT R5, R38, R11.reuse, 0.5 ;  /* 0x3f00000026057423 */ /* 0x080fe2000000200b */
[-C--:B------:R-:W-:Y:S01]  /*1be0*/  FFMA.SAT R89, R36, R11.reuse, 0.5 ;  /* 0x3f00000024597423 */ /* 0x080fe2000000200b */
[----:B------:R-:W-:Y:S01]  /*1bf0*/  SHF.L.U32 R6, R7, 0x17, RZ ;  /* 0x0000001707067819 */ /* 0x000fe200000006ff */
[----:B------:R-:W-:Y:S01]  /*1c00*/  FFMA.SAT R7, R30, R11, 0.5 ;  /* 0x3f0000001e077423 */ /* 0x000fe2000000200b */
[----:B------:R-:W-:Y:S01]  /*1c10*/  FFMA.RM R35, R5, R12, 12582913 ;  /* 0x4b40000105237423 */ /* 0x000fe2000000400c */
[----:B------:R-:W0:Y:S03]  /*1c20*/  MUFU.EX2 R100, R100 ;  /* 0x0000006400647308 */ /* 0x000e260000000800 */
[----:B------:R-:W-:-:S04]  /*1c30*/  FADD R5, R35, -12583039 ;  /* 0xcb40007f23057421 */ /* 0x000fc80000000000 */
[----:B------:R-:W-:Y:S01]  /*1c40*/  FFMA R5, R38, 1.4426950216293334961, -R5 ;  /* 0x3fb8aa3b26057823 */ /* 0x000fe20000000805 */
[----:B--2---:R-:W-:Y:S01]  /*1c50*/  FMUL R6, R6, R87 ;  /* 0x0000005706067220 */ /* 0x004fe20000400000 */
[----:B------:R-:W-:Y:S01]  /*1c60*/  FFMA.SAT R87, R8, R11, 0.5 ;  /* 0x3f00000008577423 */ /* 0x000fe2000000200b */
[----:B------:R-:W1:Y:S01]  /*1c70*/  MUFU.EX2 R94, R94 ;  /* 0x0000005e005e7308 */ /* 0x000e620000000800 */
[----:B------:R-:W-:Y:S01]  /*1c80*/  FFMA R84, R38, 1.925963033500011079e-08, R5 ;  /* 0x32a5706026547823 */ /* 0x000fe20000000005 */
[----:B------:R-:W-:Y:S01]  /*1c90*/  FFMA.RM R38, R89, R12, 12582913 ;  /* 0x4b40000159267423 */ /* 0x000fe2000000400c */
[----:B------:R-:W-:-:S03]  /*1ca0*/  SHF.L.U32 R5, R85, 0x17, RZ ;  /* 0x0000001755057819 */ /* 0x000fc600000006ff */
[----:B------:R-:W-:Y:S02]  /*1cb0*/  FADD R85, R38, -12583039 ;  /* 0xcb40007f26557421 */ /* 0x000fe40000000000 */
[----:B0-----:R-:W-:Y:S01]  /*1cc0*/  FMUL R5, R5, R100 ;  /* 0x0000006405057220 */ /* 0x001fe20000400000 */
[----:B------:R-:W-:Y:S01]  /*1cd0*/  MUFU.EX2 R80, R80 ;  /* 0x0000005000507308 */ /* 0x000fe20000000800 */
[----:B------:R-:W-:-:S04]  /*1ce0*/  FFMA R85, R36, 1.4426950216293334961, -R85 ;  /* 0x3fb8aa3b24557823 */ /* 0x000fc80000000855 */
[----:B------:R-:W-:Y:S01]  /*1cf0*/  FFMA R85, R36, 1.925963033500011079e-08, R85 ;  /* 0x32a5706024557823 */ /* 0x000fe20000000055 */
[----:B------:R-:W-:Y:S02]  /*1d00*/  FFMA.RM R36, R7, R12, 12582913 ;  /* 0x4b40000107247423 */ /* 0x000fe4000000400c */
[----:B------:R-:W-:Y:S02]  /*1d10*/  MUFU.EX2 R84, R84 ;  /* 0x0000005400547308 */ /* 0x000fe40000000800 */
[C---:B------:R-:W-:Y:S01]  /*1d20*/  FADD R7, R36.reuse, -12583039 ;  /* 0xcb40007f24077421 */ /* 0x040fe20000000000 */
[----:B------:R-:W-:-:S03]  /*1d30*/  SHF.L.U32 R36, R36, 0x17, RZ ;  /* 0x0000001724247819 */ /* 0x000fc600000006ff */
[----:B------:R-:W-:-:S04]  /*1d40*/  FFMA R7, R30, 1.4426950216293334961, -R7 ;  /* 0x3fb8aa3b1e077823 */ /* 0x000fc80000000807 */
[----:B------:R-:W-:Y:S01]  /*1d50*/  FFMA R86, R30, 1.925963033500011079e-08, R7 ;  /* 0x32a570601e567823 */ /* 0x000fe20000000007 */
[----:B------:R-:W-:Y:S01]  /*1d60*/  FFMA.RM R30, R87, R12, 12582913 ;  /* 0x4b400001571e7423 */ /* 0x000fe2000000400c */
[----:B------:R-:W-:-:S03]  /*1d70*/  SHF.L.U32 R7, R83, 0x17, RZ ;  /* 0x0000001753077819 */ /* 0x000fc600000006ff */
[C---:B------:R-:W-:Y:S01]  /*1d80*/  FADD R83, R30.reuse, -12583039 ;  /* 0xcb40007f1e537421 */ /* 0x040fe20000000000 */
[----:B------:R-:W-:Y:S01]  /*1d90*/  SHF.L.U32 R30, R30, 0x17, RZ ;  /* 0x000000171e1e7819 */ /* 0x000fe200000006ff */
[----:B-1----:R-:W-:Y:S02]  /*1da0*/  FMUL R7, R7, R94 ;  /* 0x0000005e07077220 */ /* 0x002fe40000400000 */
[C---:B------:R-:W-:Y:S01]  /*1db0*/  FFMA R83, R8.reuse, 1.4426950216293334961, -R83 ;  /* 0x3fb8aa3b08537823 */ /* 0x040fe20000000853 */
[----:B------:R-:W-:Y:S03]  /*1dc0*/  MUFU.EX2 R94, R41 ;  /* 0x00000029005e7308 */ /* 0x000fe60000000800 */
[----:B------:R-:W-:Y:S01]  /*1dd0*/  FFMA R87, R8, 1.925963033500011079e-08, R83 ;  /* 0x32a5706008577823 */ /* 0x000fe20000000053 */
[----:B------:R-:W-:Y:S01]  /*1de0*/  FMUL R8, R81, R96 ;  /* 0x0000006051087220 */ /* 0x000fe20000400000 */
[----:B------:R-:W-:-:S03]  /*1df0*/  FFMA.SAT R81, R16, R11, 0.5 ;  /* 0x3f00000010517423 */ /* 0x000fc6000000200b */
[----:B------:R-:W-:Y:S01]  /*1e00*/  MUFU.EX2 R96, R85 ;  /* 0x0000005500607308 */ /* 0x000fe20000000800 */
[----:B------:R-:W-:-:S04]  /*1e10*/  FFMA.RM R81, R81, R12, 12582913 ;  /* 0x4b40000151517423 */ /* 0x000fc8000000400c */
[C---:B------:R-:W-:Y:S01]  /*1e20*/  FADD R83, R81.reuse, -12583039 ;  /* 0xcb40007f51537421 */ /* 0x040fe20000000000 */
[----:B------:R-:W-:Y:S02]  /*1e30*/  SHF.L.U32 R81, R81, 0x17, RZ ;  /* 0x0000001751517819 */ /* 0x000fe400000006ff */
[----:B------:R-:W-:Y:S01]  /*1e40*/  MUFU.EX2 R41, R86 ;  /* 0x0000005600297308 */ /* 0x000fe20000000800 */
[----:B------:R-:W-:-:S04]  /*1e50*/  FFMA R83, R16, 1.4426950216293334961, -R83 ;  /* 0x3fb8aa3b10537823 */ /* 0x000fc80000000853 */
[----:B------:R-:W-:Y:S01]  /*1e60*/  FFMA R89, R16, 1.925963033500011079e-08, R83 ;  /* 0x32a5706010597823 */ /* 0x000fe20000000053 */
[----:B------:R-:W-:Y:S01]  /*1e70*/  FFMA.SAT R83, R10, R11, 0.5 ;  /* 0x3f0000000a537423 */ /* 0x000fe2000000200b */
[----:B------:R-:W-:Y:S01]  /*1e80*/  SHF.L.U32 R16, R13, 0x17, RZ ;  /* 0x000000170d107819 */ /* 0x000fe200000006ff */
[----:B------:R-:W-:Y:S02]  /*1e90*/  MUFU.EX2 R87, R87 ;  /* 0x0000005700577308 */ /* 0x000fe40000000800 */
[----:B------:R-:W-:Y:S02]  /*1ea0*/  FFMA.RM R83, R83, R12, 12582913 ;  /* 0x4b40000153537423 */ /* 0x000fe4000000400c */
[----:B------:R-:W-:Y:S01]  /*1eb0*/  FMUL R16, R16, R39 ;  /* 0x0000002710107220 */ /* 0x000fe20000400000 */
[----:B------:R-:W-:Y:S01]  /*1ec0*/  FFMA.SAT R39, R24, R11, 0.5 ;  /* 0x3f00000018277423 */ /* 0x000fe2000000200b */
[----:B------:R-:W-:-:S03]  /*1ed0*/  FADD R91, R83, -12583039 ;  /* 0xcb40007f535b7421 */ /* 0x000fc60000000000 */
[----:B------:R-:W-:Y:S01]  /*1ee0*/  FFMA.RM R39, R39, R12, 12582913 ;  /* 0x4b40000127277423 */ /* 0x000fe2000000400c */
[----:B------:R-:W-:-:S04]  /*1ef0*/  FFMA R91, R10, 1.4426950216293334961, -R91 ;  /* 0x3fb8aa3b0a5b7823 */ /* 0x000fc8000000085b */
[----:B------:R-:W-:Y:S01]  /*1f00*/  FFMA R88, R10, 1.925963033500011079e-08, R91 ;  /* 0x32a570600a587823 */ /* 0x000fe2000000005b */
[----:B------:R-:W-:Y:S01]  /*1f10*/  FMUL R10, R37, R92 ;  /* 0x0000005c250a7220 */ /* 0x000fe20000400000 */
[----:B------:R-:W-:-:S04]  /*1f20*/  FFMA.SAT R37, R26, R11, 0.5 ;  /* 0x3f0000001a257423 */ /* 0x000fc8000000200b */
[----:B------:R-:W-:-:S04]  /*1f30*/  FFMA.RM R37, R37, R12, 12582913 ;  /* 0x4b40000125257423 */ /* 0x000fc8000000400c */
[C---:B------:R-:W-:Y:S01]  /*1f40*/  FADD R91, R37.reuse, -12583039 ;  /* 0xcb40007f255b7421 */ /* 0x040fe20000000000 */
[----:B------:R-:W-:-:S03]  /*1f50*/  SHF.L.U32 R37, R37, 0x17, RZ ;  /* 0x0000001725257819 */ /* 0x000fc600000006ff */
[----:B------:R-:W-:-:S04]  /*1f60*/  FFMA R91, R26, 1.4426950216293334961, -R91 ;  /* 0x3fb8aa3b1a5b7823 */ /* 0x000fc8000000085b */
[----:B------:R-:W-:Y:S01]  /*1f70*/  FFMA R26, R26, 1.925963033500011079e-08, R91 ;  /* 0x32a570601a1a7823 */ /* 0x000fe2000000005b */
[----:B------:R-:W-:-:S04]  /*1f80*/  FFMA.SAT R91, R18, R11, 0.5 ;  /* 0x3f000000125b7423 */ /* 0x000fc8000000200b */
[----:B------:R-:W-:-:S04]  /*1f90*/  FFMA.RM R13, R91, R12, 12582913 ;  /* 0x4b4000015b0d7423 */ /* 0x000fc8000000400c */
[----:B------:R-:W-:-:S04]  /*1fa0*/  FADD R91, R13, -12583039 ;  /* 0xcb40007f0d5b7421 */ /* 0x000fc80000000000 */
[----:B------:R-:W-:-:S04]  /*1fb0*/  FFMA R91, R18, 1.4426950216293334961, -R91 ;  /* 0x3fb8aa3b125b7823 */ /* 0x000fc8000000085b */
[----:B------:R-:W-:Y:S01]  /*1fc0*/  FFMA R90, R18, 1.925963033500011079e-08, R91 ;  /* 0x32a57060125a7823 */ /* 0x000fe2000000005b */
[----:B------:R-:W-:Y:S01]  /*1fd0*/  SHF.L.U32 R18, R15, 0x17, RZ ;  /* 0x000000170f127819 */ /* 0x000fe200000006ff */
[----:B------:R-:W-:-:S04]  /*1fe0*/  FADD R91, R39, -12583039 ;  /* 0xcb40007f275b7421 */ /* 0x000fc80000000000 */
[----:B------:R-:W-:Y:S01]  /*1ff0*/  FMUL R18, R18, R27 ;  /* 0x0000001b12127220 */ /* 0x000fe20000400000 */
[----:B------:R-:W-:Y:S01]  /*2000*/  FFMA.SAT R27, R22, R11, 0.5 ;  /* 0x3f000000161b7423 */ /* 0x000fe2000000200b */
[----:B------:R-:W-:-:S03]  /*2010*/  FFMA R91, R24, 1.4426950216293334961, -R91 ;  /* 0x3fb8aa3b185b7823 */ /* 0x000fc6000000085b */
[-C--:B------:R-:W-:Y:S01]  /*2020*/  FFMA.RM R32, R27, R12.reuse, 12582913 ;  /* 0x4b4000011b207423 */ /* 0x080fe2000000400c */
[----:B------:R-:W-:Y:S01]  /*2030*/  FFMA R40, R24, 1.925963033500011079e-08, R91 ;  /* 0x32a5706018287823 */ /* 0x000fe2000000005b */
[-C--:B------:R-:W-:Y:S01]  /*2040*/  FFMA.SAT R91, R20, R11.reuse, 0.5 ;  /* 0x3f000000145b7423 */ /* 0x080fe2000000200b */
[----:B------:R-:W0:Y:S01]  /*2050*/  MUFU.EX2 R24, R29 ;  /* 0x0000001d00187308 */ /* 0x000e220000000800 */
[----:B------:R-:W-:Y:S02]  /*2060*/  FADD R27, R32, -12583039 ;  /* 0xcb40007f201b7421 */ /* 0x000fe40000000000 */
[-C--:B------:R-:W-:Y:S02]  /*2070*/  FFMA.RM R15, R91, R12.reuse, 12582913 ;  /* 0x4b4000015b0f7423 */ /* 0x080fe4000000400c */
[C---:B------:R-:W-:Y:S02]  /*2080*/  FFMA R27, R22.reuse, 1.4426950216293334961, -R27 ;  /* 0x3fb8aa3b161b7823 */ /* 0x040fe4000000081b */
[----:B------:R-:W-:Y:S01]  /*2090*/  FADD R91, R15, -12583039 ;  /* 0xcb40007f0f5b7421 */ /* 0x000fe20000000000 */
[----:B------:R-:W-:Y:S01]  /*20a0*/  MUFU.EX2 R40, R40 ;  /* 0x0000002800287308 */ /* 0x000fe20000000800 */
[----:B------:R-:W-:Y:S01]  /*20b0*/  FFMA R92, R22, 1.925963033500011079e-08, R27 ;  /* 0x32a57060165c7823 */ /* 0x000fe2000000001b */
[----:B------:R-:W-:Y:S01]  /*20c0*/  FFMA.SAT R27, R14, R11, 0.5 ;  /* 0x3f0000000e1b7423 */ /* 0x000fe2000000200b */
[-C--:B------:R-:W-:Y:S01]  /*20d0*/  FFMA.RM R11, R25, R12.reuse, 12582913 ;  /* 0x4b400001190b7423 */ /* 0x080fe2000000400c */
[----:B------:R-:W-:Y:S01]  /*20e0*/  FADD R25, RZ, R3 ;  /* 0x00000003ff197221 */ /* 0x000fe20000000000 */
[C---:B------:R-:W-:Y:S01]  /*20f0*/  FFMA R91, R20.reuse, 1.4426950216293334961, -R91 ;  /* 0x3fb8aa3b145b7823 */ /* 0x040fe2000000085b */
[----:B------:R-:W-:Y:S01]  /*2100*/  SHF.L.U32 R22, R21, 0x17, RZ ;  /* 0x0000001715167819 */ /* 0x000fe200000006ff */
[----:B------:R-:W-:Y:S01]  /*2110*/  FFMA.RM R12, R27, R12, 12582913 ;  /* 0x4b4000011b0c7423 */ /* 0x000fe2000000400c */
[----:B------:R-:W-:Y:S01]  /*2120*/  FADD R25, R25, R0 ;  /* 0x0000000019197221 */ /* 0x000fe20000000000 */
[----:B------:R-:W-:Y:S01]  /*2130*/  FFMA R91, R20, 1.925963033500011079e-08, R91 ;  /* 0x32a57060145b7823 */ /* 0x000fe2000000005b */
[----:B------:R-:W1:Y:S01]  /*2140*/  MUFU.EX2 R27, R82 ;  /* 0x00000052001b7308 */ /* 0x000e620000000800 */
[----:B------:R-:W-:Y:S01]  /*2150*/  SHF.L.U32 R15, R15, 0x17, RZ ;  /* 0x000000170f0f7819 */ /* 0x000fe200000006ff */
[----:B------:R-:W-:-:S04]  /*2160*/  FADD R25, R25, R2 ;  /* 0x0000000219197221 */ /* 0x000fc80000000000 */
[----:B------:R-:W-:Y:S02]  /*2170*/  FADD R20, R25, R4 ;  /* 0x0000000419147221 */ /* 0x000fe40000000000 */
[----:B------:R-:W2:Y:S02]  /*2180*/  MUFU.EX2 R82, R89 ;  /* 0x0000005900527308 */ /* 0x000ea40000000800 */
[----:B------:R-:W-:Y:S01]  /*2190*/  FADD R21, R20, R5 ;  /* 0x0000000514157221 */ /* 0x000fe20000000000 */
[----:B------:R-:W-:-:S03]  /*21a0*/  FMUL R20, R22, R93 ;  /* 0x0000005d16147220 */ /* 0x000fc60000400000 */
[----:B------:R-:W-:Y:S01]  /*21b0*/  FADD R22, R21, R6 ;  /* 0x0000000615167221 */ /* 0x000fe20000000000 */
[----:B------:R-:W-:Y:S01]  /*21c0*/  SHF.L.U32 R21, R23, 0x17, RZ ;  /* 0x0000001717157819 */ /* 0x000fe200000006ff */
[----:B------:R-:W-:Y:S02]  /*21d0*/  MUFU.EX2 R92, R92 ;  /* 0x0000005c005c7308 */ /* 0x000fe40000000800 */
[----:B------:R-:W-:Y:S02]  /*21e0*/  FADD R23, R22, R7 ;  /* 0x0000000716177221 */ /* 0x000fe40000000000 */
[----:B0-----:R-:W-:Y:S02]  /*21f0*/  FMUL R21, R21, R24 ;  /* 0x0000001815157220 */ /* 0x001fe40000400000 */
[----:B------:R-:W-:-:S04]  /*2200*/  FADD R22, R23, R8 ;  /* 0x0000000817167221 */ /* 0x000fc80000000000 */
[----:B------:R-:W-:Y:S01]  /*2210*/  FADD R23, R22, R9 ;  /* 0x0000000916177221 */ /* 0x000fe20000000000 */
[----:B------:R-:W-:-:S03]  /*2220*/  FMUL R22, R31, R94 ;  /* 0x0000005e1f167220 */ /* 0x000fc60000400000 */
[----:B------:R-:W-:-:S04]  /*2230*/  FADD R23, R23, R10 ;  /* 0x0000000a17177221 */ /* 0x000fc80000000000 */
[----:B------:R-:W-:Y:S01]  /*2240*/  FADD R24, R23, R16 ;  /* 0x0000001017187221 */ /* 0x000fe20000000000 */
[----:B------:R-:W-:Y:S02]  /*2250*/  FMUL R23, R33, R80 ;  /* 0x0000005021177220 */ /* 0x000fe40000400000 */
[----:B------:R-:W0:Y:S01]  /*2260*/  MUFU.EX2 R33, R88 ;  /* 0x0000005800217308 */ /* 0x000e220000000800 */
[----:B------:R-:W-:Y:S01]  /*2270*/  FADD R25, R24, R17 ;  /* 0x0000001118197221 */ /* 0x000fe20000000000 */
[----:B------:R-:W-:-:S03]  /*2280*/  SHF.L.U32 R24, R34, 0x17, RZ ;  /* 0x0000001722187819 */ /* 0x000fc600000006ff */
[----:B------:R-:W-:Y:S02]  /*2290*/  FADD R34, R25, R18 ;  /* 0x0000001219227221 */ /* 0x000fe40000000000 */
[----:B-1----:R-:W-:Y:S01]  /*22a0*/  FMUL R24, R24, R27 ;  /* 0x0000001b18187220 */ /* 0x002fe20000400000 */
[----:B------:R1:W-:Y:S01]  /*22b0*/  MUFU.EX2 R80, R26 ;  /* 0x0000001a00507308 */ /* 0x0003e20000000800 */
[----:B------:R-:W-:-:S04]  /*22c0*/  FADD R25, R34, R19 ;  /* 0x0000001322197221 */ /* 0x000fc80000000000 */
[----:B------:R-:W-:Y:S01]  /*22d0*/  FADD R34, R25, R20 ;  /* 0x0000001419227221 */ /* 0x000fe20000000000 */
[----:B------:R-:W-:Y:S02]  /*22e0*/  SHF.L.U32 R25, R35, 0x17, RZ ;  /* 0x0000001723197819 */ /* 0x000fe400000006ff */
[----:B------:R-:W3:Y:S01]  /*22f0*/  MUFU.EX2 R35, R90 ;  /* 0x0000005a00237308 */ /* 0x000ee20000000800 */
[----:B------:R-:W-:Y:S01]  /*2300*/  FADD R27, R34, R21 ;  /* 0x00000015221b7221 */ /* 0x000fe20000000000 */
[----:B-1----:R-:W-:Y:S01]  /*2310*/  FMUL R26, R36, R41 ;  /* 0x00000029241a7220 */ /* 0x002fe20000400000 */
[----:B------:R-:W-:Y:S02]  /*2320*/  FMUL R25, R25, R84 ;  /* 0x0000005419197220 */ /* 0x000fe40000400000 */
[----:B------:R-:W-:Y:S01]  /*2330*/  FADD R34, R27, R22 ;  /* 0x000000161b227221 */ /* 0x000fe20000000000 */
[----:B------:R-:W-:Y:S02]  /*2340*/  SHF.L.U32 R27, R38, 0x17, RZ ;  /* 0x00000017261b7819 */ /* 0x000fe400000006ff */
[----:B------:R-:W1:Y:S01]  /*2350*/  MUFU.EX2 R36, R91 ;  /* 0x0000005b00247308 */ /* 0x000e620000000800 */
[----:B------:R-:W-:-:S02]  /*2360*/  FADD R29, R34, R23 ;  /* 0x00000017221d7221 */ /* 0x000fc40000000000 */
[----:B------:R-:W-:Y:S02]  /*2370*/  FMUL R27, R27, R96 ;  /* 0x000000601b1b7220 */ /* 0x000fe40000400000 */
[----:B------:R-:W-:Y:S01]  /*2380*/  FADD R34, R29, R24 ;  /* 0x000000181d227221 */ /* 0x000fe20000000000 */
[C---:B------:R-:W-:Y:S01]  /*2390*/  FADD R29, R11.reuse, -12583039 ;  /* 0xcb40007f0b1d7421 */ /* 0x040fe20000000000 */
[----:B------:R-:W-:Y:S02]  /*23a0*/  SHF.L.U32 R11, R11, 0x17, RZ ;  /* 0x000000170b0b7819 */ /* 0x000fe400000006ff */
[----:B------:R-:W-:Y:S01]  /*23b0*/  FADD R34, R34, R25 ;  /* 0x0000001922227221 */ /* 0x000fe20000000000 */
[----:B------:R-:W-:-:S03]  /*23c0*/  FFMA R31, R28, 1.4426950216293334961, -R29 ;  /* 0x3fb8aa3b1c1f7823 */ /* 0x000fc6000000081d */
[----:B------:R-:W-:Y:S01]  /*23d0*/  FADD R29, R34, R27 ;  /* 0x0000001b221d7221 */ /* 0x000fe20000000000 */
[----:B------:R-:W-:Y:S01]  /*23e0*/  FFMA R38, R28, 1.925963033500011079e-08, R31 ;  /* 0x32a570601c267823 */ /* 0x000fe2000000001f */
[----:B------:R-:W-:Y:S01]  /*23f0*/  SHF.L.U32 R28, R83, 0x17, RZ ;  /* 0x00000017531c7819 */ /* 0x000fe200000006ff */
[----:B------:R-:W-:Y:S01]  /*2400*/  FMUL R31, R30, R87 ;  /* 0x000000571e1f7220 */ /* 0x000fe20000400000 */
[----:B------:R-:W-:Y:S01]  /*2410*/  FADD R30, R29, R26 ;  /* 0x0000001a1d1e7221 */ /* 0x000fe20000000000 */
[----:B--2---:R-:W-:Y:S01]  /*2420*/  FMUL R29, R81, R82 ;  /* 0x00000052511d7220 */ /* 0x004fe20000400000 */
[----:B------:R-:W-:Y:S01]  /*2430*/  SHF.L.U32 R34, R13, 0x17, RZ ;  /* 0x000000170d227819 */ /* 0x000fe200000006ff */
[----:B0-----:R-:W-:Y:S01]  /*2440*/  FMUL R28, R28, R33 ;  /* 0x000000211c1c7220 */ /* 0x001fe20000400000 */
[----:B------:R-:W-:Y:S01]  /*2450*/  FADD R30, R30, R31 ;  /* 0x0000001f1e1e7221 */ /* 0x000fe20000000000 */
[----:B------:R-:W-:Y:S01]  /*2460*/  FADD R33, R12, -12583039 ;  /* 0xcb40007f0c217421 */ /* 0x000fe20000000000 */
[----:B------:R-:W0:Y:S01]  /*2470*/  MUFU.EX2 R38, R38 ;  /* 0x0000002600267308 */ /* 0x000e220000000800 */
[----:B---3--:R-:W-:Y:S01]  /*2480*/  FMUL R34, R34, R35 ;  /* 0x0000002322227220 */ /* 0x008fe20000400000 */
[----:B------:R-:W-:Y:S01]  /*2490*/  FADD R13, R30, R29 ;  /* 0x0000001d1e0d7221 */ /* 0x000fe20000000000 */
[----:B------:R-:W-:Y:S01]  /*24a0*/  FFMA R33, R14, 1.4426950216293334961, -R33 ;  /* 0x3fb8aa3b0e217823 */ /* 0x000fe20000000821 */
[----:B------:R-:W-:Y:S01]  /*24b0*/  FMUL R30, R37, R80 ;  /* 0x00000050251e7220 */ /* 0x000fe20000400000 */
[----:B------:R-:W-:Y:S01]  /*24c0*/  SHF.L.U32 R35, R32, 0x17, RZ ;  /* 0x0000001720237819 */ /* 0x000fe200000006ff */
[----:B------:R-:W-:Y:S01]  /*24d0*/  FADD R13, R13, R28 ;  /* 0x0000001c0d0d7221 */ /* 0x000fe20000000000 */
[----:B------:R-:W-:Y:S01]  /*24e0*/  FFMA R37, R14, 1.925963033500011079e-08, R33 ;  /* 0x32a570600e257823 */ /* 0x000fe20000000021 */
[----:B------:R-:W-:Y:S01]  /*24f0*/  SHF.L.U32 R33, R39, 0x17, RZ ;  /* 0x0000001727217819 */ /* 0x000fe200000006ff */
[----:B-1----:R-:W-:Y:S01]  /*2500*/  FMUL R32, R15, R36 ;  /* 0x000000240f207220 */ /* 0x002fe20000400000 */
[----:B------:R-:W-:Y:S01]  /*2510*/  FADD R13, R13, R30 ;  /* 0x0000001e0d0d7221 */ /* 0x000fe20000000000 */
[----:B------:R-:W-:Y:S01]  /*2520*/  FMUL R35, R35, R92 ;  /* 0x0000005c23237220 */ /* 0x000fe20000400000 */
[----:B------:R-:W-:Y:S01]  /*2530*/  SHF.L.U32 R12, R12, 0x17, RZ ;  /* 0x000000170c0c7819 */ /* 0x000fe200000006ff */
[----:B------:R-:W1:Y:S01]  /*2540*/  MUFU.EX2 R37, R37 ;  /* 0x0000002500257308 */ /* 0x000e620000000800 */
[----:B------:R-:W-:Y:S01]  /*2550*/  FMUL R33, R33, R40 ;  /* 0x0000002821217220 */ /* 0x000fe20000400000 */
[----:B------:R-:W-:Y:S01]  /*2560*/  FADD R14, R13, R34 ;  /* 0x000000220d0e7221 */ /* 0x000fe20000000000 */
[----:B0-----:R-:W-:-:S03]  /*2570*/  FMUL R36, R11, R38 ;  /* 0x000000260b247220 */ /* 0x001fc60000400000 */
[----:B------:R-:W-:-:S04]  /*2580*/  FADD R13, R14, R33 ;  /* 0x000000210e0d7221 */ /* 0x000fc80000000000 */
[----:B------:R-:W-:-:S04]  /*2590*/  FADD R14, R13, R32 ;  /* 0x000000200d0e7221 */ /* 0x000fc80000000000 */
[----:B------:R-:W-:Y:S01]  /*25a0*/  FADD R11, R14, R35 ;  /* 0x000000230e0b7221 */ /* 0x000fe20000000000 */
[----:B-1----:R-:W-:-:S03]  /*25b0*/  FMUL R37, R12, R37 ;  /* 0x000000250c257220 */ /* 0x002fc60000400000 */
[----:B------:R-:W-:-:S04]  /*25c0*/  FADD R12, R11, R36 ;  /* 0x000000240b0c7221 */ /* 0x000fc80000000000 */
[----:B------:R-:W-:-:S05]  /*25d0*/  FADD R13, R12, R37 ;  /* 0x000000250c0d7221 */ /* 0x000fca0000000000 */
[----:B------:R-:W0:Y:S02]  /*25e0*/  SHFL.BFLY PT, R14, R13, 0x10, 0x1f ;  /* 0x0e001f000d0e7f89 */ /* 0x000e2400000e0000 */
[----:B0-----:R-:W-:-:S05]  /*25f0*/  FADD R38, R13, R14 ;  /* 0x0000000e0d267221 */ /* 0x001fca0000000000 */
[----:B------:R-:W0:Y:S02]  /*2600*/  SHFL.BFLY PT, R14, R38, 0x8, 0x1f ;  /* 0x0d001f00260e7f89 */ /* 0x000e2400000e0000 */
[----:B0-----:R-:W-:-:S05]  /*2610*/  FADD R39, R38, R14 ;  /* 0x0000000e26277221 */ /* 0x001fca0000000000 */
[----:B------:R-:W0:Y:S02]  /*2620*/  SHFL.BFLY PT, R14, R39, 0x4, 0x1f ;  /* 0x0c801f00270e7f89 */ /* 0x000e2400000e0000 */
[----:B0-----:R-:W-:-:S05]  /*2630*/  FADD R40, R39, R14 ;  /* 0x0000000e27287221 */ /* 0x001fca0000000000 */
[----:B------:R-:W0:Y:S02]  /*2640*/  SHFL.BFLY PT, R14, R40, 0x2, 0x1f ;  /* 0x0c401f00280e7f89 */ /* 0x000e2400000e0000 */
[----:B0-----:R-:W-:-:S05]  /*2650*/  FADD R41, R40, R14 ;  /* 0x0000000e28297221 */ /* 0x001fca0000000000 */
[----:B------:R0:W1:Y:S02]  /*2660*/  SHFL.BFLY PT, R14, R41, 0x1, 0x1f ;  /* 0x0c201f00290e7f89 */ /* 0x00006400000e0000 */
.L_x_78:
[----:B01----:R-:W-:Y:S01]  /*2670*/  FADD R41, R41, R14 ;  /* 0x0000000e29297221 */ /* 0x003fe20000000000 */
[----:B------:R-:W-:Y:S03]  /*2680*/  BSSY.RECONVERGENT B2, `(.L_x_2) ;  /* 0x000000d000027945 */ /* 0x000fe60003800200 */
[----:B------:R-:W0:Y:S08]  /*2690*/  MUFU.RCP R12, R41 ;  /* 0x00000029000c7308 */ /* 0x000e300000001000 */
[----:B------:R-:W1:Y:S01]  /*26a0*/  FCHK P0, R3, R41 ;  /* 0x0000002903007302 */ /* 0x000e620000000000 */
[----:B0-----:R-:W-:-:S04]  /*26b0*/  FFMA R11, -R41, R12, 1 ;  /* 0x3f800000290b7423 */ /* 0x001fc8000000010c */
[----:B------:R-:W-:-:S04]  /*26c0*/  FFMA R12, R12, R11, R12 ;  /* 0x0000000b0c0c7223 */ /* 0x000fc8000000000c */
[----:B------:R-:W-:-:S04]  /*26d0*/  FFMA R11, R3, R12, RZ ;  /* 0x0000000c030b7223 */ /* 0x000fc800000000ff */
[----:B------:R-:W-:-:S04]  /*26e0*/  FFMA R13, -R41, R11, R3 ;  /* 0x0000000b290d7223 */ /* 0x000fc80000000103 */
[----:B------:R-:W-:Y:S01]  /*26f0*/  FFMA R11, R12, R13, R11 ;  /* 0x0000000d0c0b7223 */ /* 0x000fe2000000000b */
[----:B-1----:R-:W-:Y:S06]  /*2700*/  @!P0 BRA `(.L_x_3) ;  /* 0x0000000000108947 */ /* 0x002fec0003800000 */
[----:B------:R-:W-:Y:S02]  /*2710*/  MOV R12, R41 ;  /* 0x00000029000c7202 */ /* 0x000fe40000000f00 */
[----:B------:R-:W-:-:S07]  /*2720*/  MOV R14, 0x2740 ;  /* 0x00002740000e7802 */ /* 0x000fce0000000f00 */
[----:B------:R-:W-:Y:S05]  /*2730*/  CALL.REL.NOINC `($__internal_0_$__cuda_sm3x_div_rn_noftz_f32_slowpath) ;  /* 0x0000003c007c7944 */ /* 0x000fea0003c00000 */
[----:B------:R-:W-:-:S07]  /*2740*/  MOV R11, R3 ;  /* 0x00000003000b7202 */ /* 0x000fce0000000f00 */
.L_x_3:
[----:B------:R-:W-:Y:S05]  /*2750*/  BSYNC.RECONVERGENT B2 ;  /* 0x0000000000027941 */ /* 0x000fea0003800200 */
.L_x_2:
[----:B------:R-:W0:Y:S01]  /*2760*/  MUFU.RCP R12, R41 ;  /* 0x00000029000c7308 */ /* 0x000e220000001000 */
[----:B------:R-:W-:Y:S07]  /*2770*/  BSSY.RECONVERGENT B2, `(.L_x_4) ;  /* 0x000000d000027945 */ /* 0x000fee0003800200 */
        /* <DEDUP_REMOVED lines=8> */
[----:B------:R-:W-:Y:S02]  /*2800*/  MOV R12, R41 ;  /* 0x00000029000c7202 */ /* 0x000fe40000000f00 */
[----:B------:R-:W-:-:S07]  /*2810*/  MOV R14, 0x2830 ;  /* 0x00002830000e7802 */ /* 0x000fce0000000f00 */
[----:B------:R-:W-:Y:S05]  /*2820*/  CALL.REL.NOINC `($__internal_0_$__cuda_sm3x_div_rn_noftz_f32_slowpath) ;  /* 0x0000003c00407944 */ /* 0x000fea0003c00000 */
[----:B------:R-:W-:-:S07]  /*2830*/  MOV R15, R3 ;  /* 0x00000003000f7202 */ /* 0x000fce0000000f00 */
.L_x_5:
[----:B------:R-:W-:Y:S05]  /*2840*/  BSYNC.RECONVERGENT B2 ;  /* 0x0000000000027941 */ /* 0x000fea0003800200 */
.L_x_4:
        /* <DEDUP_REMOVED lines=14> */
.L_x_7:
[----:B------:R-:W-:Y:S05]  /*2930*/  BSYNC.RECONVERGENT B2 ;  /* 0x0000000000027941 */ /* 0x000fea0003800200 */
.L_x_6:
        /* <DEDUP_REMOVED lines=14> */
.L_x_9:
[----:B------:R-:W-:Y:S05]  /*2a20*/  BSYNC.RECONVERGENT B2 ;  /* 0x0000000000027941 */ /* 0x000fea0003800200 */
.L_x_8:
        /* <DEDUP_REMOVED lines=14> */
.L_x_11:
[----:B------:R-:W-:Y:S05]  /*2b10*/  BSYNC.RECONVERGENT B2 ;  /* 0x0000000000027941 */ /* 0x000fea0003800200 */
.L_x_10:
        /* <DEDUP_REMOVED lines=14> */
.L_x_13:
[----:B------:R-:W-:Y:S05]  /*2c00*/  BSYNC.RECONVERGENT B2 ;  /* 0x0000000000027941 */ /* 0x000fea0003800200 */
.L_x_12:
        /* <DEDUP_REMOVED lines=14> */
.L_x_15:
[----:B------:R-:W-:Y:S05]  /*2cf0*/  BSYNC.RECONVERGENT B2 ;  /* 0x0000000000027941 */ /* 0x000fea0003800200 */
.L_x_14:
        /* <DEDUP_REMOVED lines=14> */
.L_x_17:
[----:B------:R-:W-:Y:S05]  /*2de0*/  BSYNC.RECONVERGENT B2 ;  /* 0x0000000000027941 */ /* 0x000fea0003800200 */
.L_x_16:
        /* <DEDUP_REMOVED lines=14> */
.L_x_19:
[----:B------:R-:W-:Y:S05]  /*2ed0*/  BSYNC.RECONVERGENT B2 ;  /* 0x0000000000027941 */ /* 0x000fea0003800200 */
.L_x_18:
        /* <DEDUP_REMOVED lines=14> */
.L_x_21:
[----:B------:R-:W-:Y:S05]  /*2fc0*/  BSYNC.RECONVERGENT B2 ;  /* 0x0000000000027941 */ /* 0x000fea0003800200 */
.L_x_20:
        /* <DEDUP_REMOVED lines=14> */
.L_x_23:
[----:B------:R-:W-:Y:S05]  /*30b0*/  BSYNC.RECONVERGENT B2 ;  /* 0x0000000000027941 */ /* 0x000fea0003800200 */
.L_x_22:
        /* <DEDUP_REMOVED lines=14> */
.L_x_25:
[----:B------:R-:W-:Y:S05]  /*31a0*/  BSYNC.RECONVERGENT B2 ;  /* 0x0000000000027941 */ /* 0x000fea0003800200 */
.L_x_24:
        /* <DEDUP_REMOVED lines=14> */
.L_x_27:
[----:B------:R-:W-:Y:S05]  /*3290*/  BSYNC.RECONVERGENT B2 ;  /* 0x0000000000027941 */ /* 0x000fea0003800200 */
.L_x_26:
        /* <DEDUP_REMOVED lines=14> */
.L_x_29:
[----:B------:R-:W-:Y:S05]  /*3380*/  BSYNC.RECONVERGENT B2 ;  /* 0x0000000000027941 */ /* 0x000fea0003800200 */
.L_x_28:
        /* <DEDUP_REMOVED lines=14> */
.L_x_31:
[----:B------:R-:W-:Y:S05]  /*3470*/  BSYNC.RECONVERGENT B2 ;  /* 0x0000000000027941 */ /* 0x000fea0003800200 */
.L_x_30:
        /* <DEDUP_REMOVED lines=14> */
.L_x_33:
[----:B------:R-:W-:Y:S05]  /*3560*/  BSYNC.RECONVERGENT B2 ;  /* 0x0000000000027941 */ /* 0x000fea0003800200 */
.L_x_32:
        /* <DEDUP_REMOVED lines=14> */
.L_x_35:
[----:B------:R-:W-:Y:S05]  /*3650*/  BSYNC.RECONVERGENT B2 ;  /* 0x0000000000027941 */ /* 0x000fea0003800200 */
.L_x_34:
        /* <DEDUP_REMOVED lines=14> */
.L_x_37:
[----:B------:R-:W-:Y:S05]  /*3740*/  BSYNC.RECONVERGENT B2 ;  /* 0x0000000000027941 */ /* 0x000fea0003800200 */
.L_x_36:
        /* <DEDUP_REMOVED lines=14> */
.L_x_39:
[----:B------:R-:W-:Y:S05]  /*3830*/  BSYNC.RECONVERGENT B2 ;  /* 0x0000000000027941 */ /* 0x000fea0003800200 */
.L_x_38:
        /* <DEDUP_REMOVED lines=14> */
.L_x_41:
[----:B------:R-:W-:Y:S05]  /*3920*/  BSYNC.RECONVERGENT B2 ;  /* 0x0000000000027941 */ /* 0x000fea0003800200 */
.L_x_40:
        /* <DEDUP_REMOVED lines=14> */
.L_x_43:
[----:B------:R-:W-:Y:S05]  /*3a10*/  BSYNC.RECONVERGENT B2 ;  /* 0x0000000000027941 */ /* 0x000fea0003800200 */
.L_x_42:
        /* <DEDUP_REMOVED lines=14> */
.L_x_45:
[----:B------:R-:W-:Y:S05]  /*3b00*/  BSYNC.RECONVERGENT B2 ;  /* 0x0000000000027941 */ /* 0x000fea0003800200 */
.L_x_44:
        /* <DEDUP_REMOVED lines=14> */
.L_x_47:
[----:B------:R-:W-:Y:S05]  /*3bf0*/  BSYNC.RECONVERGENT B2 ;  /* 0x0000000000027941 */ /* 0x000fea0003800200 */
.L_x_46:
        /* <DEDUP_REMOVED lines=14> */
.L_x_49:
[----:B------:R-:W-:Y:S05]  /*3ce0*/  BSYNC.RECONVERGENT B2 ;  /* 0x0000000000027941 */ /* 0x000fea0003800200 */
.L_x_48:
        /* <DEDUP_REMOVED lines=14> */
.L_x_51:
[----:B------:R-:W-:Y:S05]  /*3dd0*/  BSYNC.RECONVERGENT B2 ;  /* 0x0000000000027941 */ /* 0x000fea0003800200 */
.L_x_50:
        /* <DEDUP_REMOVED lines=14> */
.L_x_53:
[----:B------:R-:W-:Y:S05]  /*3ec0*/  BSYNC.RECONVERGENT B2 ;  /* 0x0000000000027941 */ /* 0x000fea0003800200 */
.L_x_52:
        /* <DEDUP_REMOVED lines=14> */
.L_x_55:
[----:B------:R-:W-:Y:S05]  /*3fb0*/  BSYNC.RECONVERGENT B2 ;  /* 0x0000000000027941 */ /* 0x000fea0003800200 */
.L_x_54:
        /* <DEDUP_REMOVED lines=14> */
.L_x_57:
[----:B------:R-:W-:Y:S05]  /*40a0*/  BSYNC.RECONVERGENT B2 ;  /* 0x0000000000027941 */ /* 0x000fea0003800200 */
.L_x_56:
        /* <DEDUP_REMOVED lines=14> */
.L_x_59:
[----:B------:R-:W-:Y:S05]  /*4190*/  BSYNC.RECONVERGENT B2 ;  /* 0x0000000000027941 */ /* 0x000fea0003800200 */
.L_x_58:
        /* <DEDUP_REMOVED lines=14> */
.L_x_61:
[----:B------:R-:W-:Y:S05]  /*4280*/  BSYNC.RECONVERGENT B2 ;  /* 0x0000000000027941 */ /* 0x000fea0003800200 */
.L_x_60:
        /* <DEDUP_REMOVED lines=14> */
.L_x_63:
[----:B------:R-:W-:Y:S05]  /*4370*/  BSYNC.RECONVERGENT B2 ;  /* 0x0000000000027941 */ /* 0x000fea0003800200 */
.L_x_62:
        /* <DEDUP_REMOVED lines=14> */
.L_x_65:
[----:B------:R-:W-:Y:S05]  /*4460*/  BSYNC.RECONVERGENT B2 ;  /* 0x0000000000027941 */ /* 0x000fea0003800200 */
.L_x_64:
[----:B------:R-:W0:Y:S01]  /*4470*/  @!P1 LDC.64 R2, c[0x0][0x388] ;  /* 0x0000e200ff029b82 */ /* 0x000e220000000a00 */
[----:B------:R-:W-:Y:S01]  /*4480*/  IADD3 R0, PT, PT, R45, 0x20, RZ ;  /* 0x000000202d007810 */ /* 0x000fe20007ffe0ff */
[----:B------:R-:W-:Y:S01]  /*4490*/  IMAD R46, R44, UR43, R46 ;  /* 0x0000002b2c2e7c24 */ /* 0x000fe2000f8e022e */
[----:B------:R-:W-:Y:S02]  /*44a0*/  @!P1 R2UR UR4, R42 ;  /* 0x000000002a0492ca */ /* 0x000fe400000e0000 */
[----:B------:R-:W-:Y:S02]  /*44b0*/  ISETP.GE.AND P3, PT, R0, UR42, PT ;  /* 0x0000002a00007c0c */ /* 0x000fe4000bf66270 */
[----:B------:R-:W-:Y:S02]  /*44c0*/  @!P1 R2UR UR5, R43 ;  /* 0x000000002b0592ca */ /* 0x000fe400000e0000 */
[----:B------:R-:W-:Y:S02]  /*44d0*/  IADD3 R4, P4, PT, R48, UR40, RZ ;  /* 0x0000002830047c10 */ /* 0x000fe4000ff9e0ff */
[----:B------:R-:W-:-:S02]  /*44e0*/  IADD3 R0, PT, PT, R45, 0xc0, RZ ;  /* 0x000000c02d007810 */ /* 0x000fc40007ffe0ff */
[----:B------:R-:W-:Y:S02]  /*44f0*/  IADD3.X R5, PT, PT, R50, UR41, RZ, P4, !PT ;  /* 0x0000002932057c10 */ /* 0x000fe4000a7fe4ff */
[----:B------:R-:W-:Y:S02]  /*4500*/  ISETP.GE.AND P0, PT, R0, UR42, PT ;  /* 0x0000002a00007c0c */ /* 0x000fe4000bf06270 */
[----:B------:R-:W-:Y:S02]  /*4510*/  ISETP.GE.AND P6, PT, R51, UR42, PT ;  /* 0x0000002a33007c0c */ /* 0x000fe4000bfc6270 */
[----:B------:R-:W-:Y:S02]  /*4520*/  @!P3 R2UR UR6, R42 ;  /* 0x000000002a06b2ca */ /* 0x000fe400000e0000 */
[----:B------:R-:W-:Y:S02]  /*4530*/  @!P3 R2UR UR7, R43 ;  /* 0x000000002b07b2ca */ /* 0x000fe400000e0000 */
[----:B------:R-:W-:Y:S01]  /*4540*/  ISETP.GE.AND P5, PT, R52, UR42, PT ;  /* 0x0000002a34007c0c */ /* 0x000fe2000bfa6270 */
[----:B0-----:R-:W-:Y:S01]  /*4550*/  @!P1 IMAD.WIDE R2, R49, 0x4, R2 ;  /* 0x0000000431029825 */ /* 0x001fe200078e0202 */
[----:B------:R-:W-:-:S03]  /*4560*/  ISETP.GE.AND P4, PT, R53, UR42, PT ;  /* 0x0000002a35007c0c */ /* 0x000fc6000bf86270 */
[----:B------:R-:W-:Y:S01]  /*4570*/  @!P0 R2UR UR12, R42 ;  /* 0x000000002a0c82ca */ /* 0x000fe200000e0000 */
[----:B------:R0:W-:Y:S01]  /*4580*/  @!P1 STG.E desc[UR4][R2.64], R11 ;  /* 0x0000000b02009986 */ /* 0x0001e2000c101904 */
[----:B------:R-:W-:Y:S01]  /*4590*/  ISETP.GE.AND P1, PT, R54, UR42, PT ;  /* 0x0000002a36007c0c */ /* 0x000fe2000bf26270 */
[----:B------:R-:W-:Y:S01]  /*45a0*/  IMAD R49, R44, UR43, R49 ;  /* 0x0000002b2c317c24 */ /* 0x000fe2000f8e0231 */
[C---:B------:R-:W-:Y:S02]  /*45b0*/  @!P6 R2UR UR4, R42.reuse ;  /* 0x000000002a04e2ca */ /* 0x040fe400000e0000 */
[----:B------:R0:W-:Y:S01]  /*45c0*/  @!P3 STG.E desc[UR6][R4.64+0x80], R15 ;  /* 0x0000800f0400b986 */ /* 0x0001e2000c101906 */
[----:B------:R-:W-:Y:S02]  /*45d0*/  ISETP.GE.AND P3, PT, R55, UR42, PT ;  /* 0x0000002a37007c0c */ /* 0x000fe4000bf66270 */
[----:B------:R-:W-:Y:S02]  /*45e0*/  @!P6 R2UR UR5, R43 ;  /* 0x000000002b05e2ca */ /* 0x000fe400000e0000 */
[----:B------:R-:W-:-:S02]  /*45f0*/  @!P5 R2UR UR6, R42 ;  /* 0x000000002a06d2ca */ /* 0x000fc400000e0000 */
[C---:B------:R-:W-:Y:S02]  /*4600*/  @!P5 R2UR UR7, R43.reuse ;  /* 0x000000002b07d2ca */ /* 0x040fe400000e0000 */
[C---:B------:R-:W-:Y:S02]  /*4610*/  @!P4 R2UR UR8, R42.reuse ;  /* 0x000000002a08c2ca */ /* 0x040fe400000e0000 */
[C---:B------:R-:W-:Y:S02]  /*4620*/  @!P4 R2UR UR9, R43.reuse ;  /* 0x000000002b09c2ca */ /* 0x040fe400000e0000 */
[----:B------:R-:W-:Y:S02]  /*4630*/  @!P1 R2UR UR10, R42 ;  /* 0x000000002a0a92ca */ /* 0x000fe400000e0000 */
[C---:B------:R-:W-:Y:S01]  /*4640*/  @!P1 R2UR UR11, R43.reuse ;  /* 0x000000002b0b92ca */ /* 0x040fe200000e0000 */
[----:B------:R0:W-:Y:S01]  /*4650*/  @!P6 STG.E desc[UR4][R4.64+0x100], R39 ;  /* 0x000100270400e986 */ /* 0x0001e2000c101904 */
[----:B------:R-:W-:-:S02]  /*4660*/  @!P0 R2UR UR13, R43 ;  /* 0x000000002b0d82ca */ /* 0x000fc400000e0000 */
[----:B------:R-:W-:Y:S01]  /*4670*/  @!P3 R2UR UR14, R42 ;  /* 0x000000002a0eb2ca */ /* 0x000fe200000e0000 */
[----:B------:R0:W-:Y:S01]  /*4680*/  @!P5 STG.E desc[UR6][R4.64+0x180], R81 ;  /* 0x000180510400d986 */ /* 0x0001e2000c101906 */
[----:B------:R-:W-:Y:S02]  /*4690*/  @!P3 R2UR UR15, R43 ;  /* 0x000000002b0fb2ca */ /* 0x000fe400000e0000 */
[----:B------:R-:W-:Y:S01]  /*46a0*/  ISETP.GE.AND P5, PT, R60, UR42, PT ;  /* 0x0000002a3c007c0c */ /* 0x000fe2000bfa6270 */
[----:B------:R0:W-:Y:S01]  /*46b0*/  @!P4 STG.E desc[UR8][R4.64+0x200], R83 ;  /* 0x000200530400c986 */ /* 0x0001e2000c101908 */
[----:B------:R-:W-:Y:S02]  /*46c0*/  ISETP.GE.AND P4, PT, R59, UR42, PT ;  /* 0x0000002a3b007c0c */ /* 0x000fe4000bf86270 */
[----:B------:R-:W-:Y:S01]  /*46d0*/  ISETP.GE.AND P6, PT, R61, UR42, PT ;  /* 0x0000002a3d007c0c */ /* 0x000fe2000bfc6270 */
[----:B------:R0:W-:Y:S01]  /*46e0*/  @!P1 STG.E desc[UR10][R4.64+0x280], R85 ;  /* 0x0002805504009986 */ /* 0x0001e2000c10190a */
[----:B------:R-:W-:-:S03]  /*46f0*/  ISETP.GE.AND P1, PT, R57, UR42, PT ;  /* 0x0000002a39007c0c */ /* 0x000fc6000bf26270 */
[----:B------:R0:W-:Y:S01]  /*4700*/  @!P0 STG.E desc[UR12][R4.64+0x300], R87 ;  /* 0x0003005704008986 */ /* 0x0001e2000c10190c */
[----:B------:R-:W-:-:S03]  /*4710*/  ISETP.GE.AND P0, PT, R56, UR42, PT ;  /* 0x0000002a38007c0c */ /* 0x000fc6000bf06270 */
[----:B------:R0:W-:Y:S01]  /*4720*/  @!P3 STG.E desc[UR14][R4.64+0x380], R7 ;  /* 0x000380070400b986 */ /* 0x0001e2000c10190e */
[----:B------:R-:W-:Y:S02]  /*4730*/  ISETP.GE.AND P3, PT, R58, UR42, PT ;  /* 0x0000002a3a007c0c */ /* 0x000fe4000bf66270 */
[C---:B------:R-:W-:Y:S02]  /*4740*/  @!P4 R2UR UR10, R42.reuse ;  /* 0x000000002a0ac2ca */ /* 0x040fe400000e0000 */
[C---:B------:R-:W-:Y:S02]  /*4750*/  @!P4 R2UR UR11, R43.reuse ;  /* 0x000000002b0bc2ca */ /* 0x040fe400000e0000 */
[C---:B------:R-:W-:Y:S02]  /*4760*/  @!P1 R2UR UR6, R42.reuse ;  /* 0x000000002a0692ca */ /* 0x040fe400000e0000 */
[----:B------:R-:W-:Y:S02]  /*4770*/  @!P1 R2UR UR7, R43 ;  /* 0x000000002b0792ca */ /* 0x000fe400000e0000 */
[----:B------:R-:W-:-:S02]  /*4780*/  @!P0 R2UR UR4, R42 ;  /* 0x000000002a0482ca */ /* 0x000fc400000e0000 */
[C---:B------:R-:W-:Y:S02]  /*4790*/  @!P0 R2UR UR5, R43.reuse ;  /* 0x000000002b0582ca */ /* 0x040fe400000e0000 */
[C---:B------:R-:W-:Y:S02]  /*47a0*/  @!P3 R2UR UR8, R42.reuse ;  /* 0x000000002a08b2ca */ /* 0x040fe400000e0000 */
[C---:B------:R-:W-:Y:S01]  /*47b0*/  @!P3 R2UR UR9, R43.reuse ;  /* 0x000000002b09b2ca */ /* 0x040fe200000e0000 */
[----:B------:R0:W-:Y:S01]  /*47c0*/  @!P4 STG.E desc[UR10][R4.64+0x580], R93 ;  /* 0x0005805d0400c986 */ /* 0x0001e2000c10190a */
[C---:B------:R-:W-:Y:S02]  /*47d0*/  @!P5 R2UR UR12, R42.reuse ;  /* 0x000000002a0cd2ca */ /* 0x040fe400000e0000 */
[----:B------:R-:W-:Y:S01]  /*47e0*/  @!P5 R2UR UR13, R43 ;  /* 0x000000002b0dd2ca */ /* 0x000fe200000e0000 */
[----:B------:R0:W-:Y:S01]  /*47f0*/  @!P1 STG.E desc[UR6][R4.64+0x480], R9 ;  /* 0x0004800904009986 */ /* 0x0001e2000c101906 */
[----:B------:R-:W-:-:S02]  /*4800*/  @!P6 R2UR UR14, R42 ;  /* 0x000000002a0ee2ca */ /* 0x000fc400000e0000 */
[----:B------:R-:W-:Y:S01]  /*4810*/  @!P6 R2UR UR15, R43 ;  /* 0x000000002b0fe2ca */ /* 0x000fe200000e0000 */
[----:B------:R0:W-:Y:S01]  /*4820*/  @!P0 STG.E desc[UR4][R4.64+0x400], R89 ;  /* 0x0004005904008986 */ /* 0x0001e2000c101904 */
[----:B------:R-:W-:Y:S02]  /*4830*/  ISETP.GE.AND P0, PT, R62, UR42, PT ;  /* 0x0000002a3e007c0c */ /* 0x000fe4000bf06270 */
[----:B------:R-:W-:Y:S01]  /*4840*/  ISETP.GE.AND P1, PT, R63, UR42, PT ;  /* 0x0000002a3f007c0c */ /* 0x000fe2000bf26270 */
[----:B------:R0:W-:Y:S01]  /*4850*/  @!P3 STG.E desc[UR8][R4.64+0x500], R91 ;  /* 0x0005005b0400b986 */ /* 0x0001e2000c101908 */
[----:B------:R-:W-:Y:S02]  /*4860*/  ISETP.GE.AND P3, PT, R64, UR42, PT ;  /* 0x0000002a40007c0c */ /* 0x000fe4000bf66270 */
[----:B------:R-:W-:Y:S01]  /*4870*/  ISETP.GE.AND P4, PT, R65, UR42, PT ;  /* 0x0000002a41007c0c */ /* 0x000fe2000bf86270 */
        /* <DEDUP_REMOVED lines=66> */
[----:B------:R0:W-:Y:S04]  /*4ca0*/  @!P3 STG.E desc[UR8][R4.64+0xe00], R33 ;  /* 0x000e00210400b986 */ /* 0x0001e8000c101908 */
[----:B------:R0:W-:Y:S04]  /*4cb0*/  @!P4 STG.E desc[UR10][R4.64+0xe80], R111 ;  /* 0x000e806f0400c986 */ /* 0x0001e8000c10190a */
[----:B------:R0:W-:Y:S04]  /*4cc0*/  @!P5 STG.E desc[UR12][R4.64+0xf00], R35 ;  /* 0x000f00230400d986 */ /* 0x0001e8000c10190c */
[----:B------:R0:W-:Y:S01]  /*4cd0*/  @!P6 STG.E desc[UR14][R4.64+0xf80], R13 ;  /* 0x000f800d0400e986 */ /* 0x0001e2000c10190e */
[----:B------:R-:W-:Y:S05]  /*4ce0*/  @!P2 BRA `(.L_x_66) ;  /* 0xffffffb400d0a947 */ /* 0x000fea000383ffff */
[----:B------:R-:W-:Y:S05]  /*4cf0*/  EXIT ;  /* 0x000000000000794d */ /* 0x000fea0003800000 */
.L_x_1:
[----:B------:R-:W-:Y:S01]  /*4d00*/  BSSY B0, `(.L_x_67) ;  /* 0x0000007000007945 */ /* 0x000fe20003800000 */
[----:B------:R-:W-:Y:S02]  /*4d10*/  MOV R12, 0x10 ;  /* 0x00000010000c7802 */ /* 0x000fe40000000f00 */
[----:B------:R-:W-:Y:S02]  /*4d20*/  MOV R11, 0x1f ;  /* 0x0000001f000b7802 */ /* 0x000fe40000000f00 */
[----:B------:R-:W-:-:S07]  /*4d30*/  MOV R15, 0xffffffff ;  /* 0xffffffff000f7802 */ /* 0x000fce0000000f00 */
[----:B------:R-:W-:Y:S05]  /*4d40*/  WARPSYNC.COLLECTIVE R15, `(.L_x_68) ;  /* 0x000000000f087348 */ /* 0x000fea0003c00000 */
[----:B------:R0:W1:Y:S02]  /*4d50*/  SHFL.BFLY P6, R14, R13, R12, R11 ;  /* 0x0c00000c0d0e7389 */ /* 0x00006400000c000b */
[----:B01----:R-:W-:Y:S05]  /*4d60*/  ENDCOLLECTIVE ;  /* 0x000000000000791b */ /* 0x003fea0003800000 */
.L_x_68:
[----:B------:R-:W-:Y:S05]  /*4d70*/  BSYNC B0 ;  /* 0x0000000000007941 */ /* 0x000fea0003800000 */
.L_x_67:
[----:B------:R-:W-:Y:S01]  /*4d80*/  HFMA2 R12, -RZ, RZ, 0, 4.76837158203125e-07 ;  /* 0x00000008ff0c7431 */ /* 0x000fe200000001ff */
[----:B------:R-:W-:Y:S02]  /*4d90*/  FMNMX R13, R14, R13, !PT ;  /* 0x0000000d0e0d7209 */ /* 0x000fe40007800000 */
[----:B------:R-:W-:Y:S02]  /*4da0*/  MOV R11, 0x1f ;  /* 0x0000001f000b7802 */ /* 0x000fe40000000f00 */
[----:B------:R-:W-:-:S07]  /*4db0*/  MOV R15, 0xffffffff ;  /* 0xffffffff000f7802 */ /* 0x000fce0000000f00 */
[----:B------:R-:W-:Y:S05]  /*4dc0*/  WARPSYNC.COLLECTIVE R15, `(.L_x_69) ;  /* 0x000000000f087348 */ /* 0x000fea0003c00000 */
[----:B------:R0:W1:Y:S02]  /*4dd0*/  SHFL.BFLY P6, R14, R13, R12, R11 ;  /* 0x0c00000c0d0e7389 */ /* 0x00006400000c000b */
[----:B01----:R-:W-:Y:S05]  /*4de0*/  ENDCOLLECTIVE ;  /* 0x000000000000791b */ /* 0x003fea0003800000 */
.L_x_69:
[----:B------:R-:W-:Y:S01]  /*4df0*/  HFMA2 R12, -RZ, RZ, 0, 2.384185791015625e-07 ;  /* 0x00000004ff0c7431 */ /* 0x000fe200000001ff */
[----:B------:R-:W-:-:S04]  /*4e00*/  FMNMX R0, R13, R14, !PT ;  /* 0x0000000e0d007209 */ /* 0x000fc80007800000 */
[----:B------:R-:W-:-:S07]  /*4e10*/  MOV R13, R0 ;  /* 0x00000000000d7202 */ /* 0x000fce0000000f00 */
[----:B------:R-:W-:Y:S05]  /*4e20*/  WARPSYNC.COLLECTIVE R15, `(.L_x_70) ;  /* 0x000000000f087348 */ /* 0x000fea0003c00000 */
[----:B------:R0:W1:Y:S02]  /*4e30*/  SHFL.BFLY P6, R14, R13, R12, R11 ;  /* 0x0c00000c0d0e7389 */ /* 0x00006400000c000b */
[----:B01----:R-:W-:Y:S05]  /*4e40*/  ENDCOLLECTIVE ;  /* 0x000000000000791b */ /* 0x003fea0003800000 */
.L_x_70:
[----:B------:R-:W-:Y:S01]  /*4e50*/  HFMA2 R12, -RZ, RZ, 0, 1.1920928955078125e-07 ;  /* 0x00000002ff0c7431 */ /* 0x000fe200000001ff */
[----:B------:R-:W-:-:S04]  /*4e60*/  FMNMX R2, R0, R14, !PT ;  /* 0x0000000e00027209 */ /* 0x000fc80007800000 */
[----:B------:R-:W-:-:S07]  /*4e70*/  MOV R13, R2 ;  /* 0x00000002000d7202 */ /* 0x000fce0000000f00 */
[----:B------:R-:W-:Y:S05]  /*4e80*/  WARPSYNC.COLLECTIVE R15, `(.L_x_71) ;  /* 0x000000000f087348 */ /* 0x000fea0003c00000 */
[----:B------:R0:W1:Y:S02]  /*4e90*/  SHFL.BFLY P6, R14, R13, R12, R11 ;  /* 0x0c00000c0d0e7389 */ /* 0x00006400000c000b */
[----:B01----:R-:W-:Y:S05]  /*4ea0*/  ENDCOLLECTIVE ;  /* 0x000000000000791b */ /* 0x003fea0003800000 */
.L_x_71:
[----:B------:R-:W-:Y:S01]  /*4eb0*/  HFMA2 R12, -RZ, RZ, 0, 5.9604644775390625e-08 ;  /* 0x00000001ff0c7431 */ /* 0x000fe200000001ff */
[----:B------:R-:W-:-:S04]  /*4ec0*/  FMNMX R3, R2, R14, !PT ;  /* 0x0000000e02037209 */ /* 0x000fc80007800000 */
[----:B------:R-:W-:-:S07]  /*4ed0*/  MOV R13, R3 ;  /* 0x00000003000d7202 */ /* 0x000fce0000000f00 */
[----:B------:R-:W-:Y:S05]  /*4ee0*/  WARPSYNC.COLLECTIVE R15, `(.L_x_72) ;  /* 0x000000000f087348 */ /* 0x000fea0003c00000 */
[----:B------:R0:W1:Y:S02]  /*4ef0*/  SHFL.BFLY P6, R14, R13, R12, R11 ;  /* 0x0c00000c0d0e7389 */ /* 0x00006400000c000b */
[----:B01----:R-:W-:Y:S05]  /*4f00*/  ENDCOLLECTIVE ;  /* 0x000000000000791b */ /* 0x003fea0003800000 */
.L_x_72:
[----:B------:R-:W-:Y:S01]  /*4f10*/  HFMA2 R12, -RZ, RZ, 3.7421875, 0 ;  /* 0x437c0000ff0c7431 */ /* 0x000fe200000001ff */
[----:B------:R-:W-:Y:S02]  /*4f20*/  MOV R11, 0x3bbb989d ;  /* 0x3bbb989d000b7802 */ /* 0x000fe40000000f00 */
[----:B------:R-:W-:-:S05]  /*4f30*/  FMNMX R3, R3, R14, !PT ;  /* 0x0000000e03037209 */ /* 0x000fca0007800000 */
[C---:B------:R-:W-:Y:S01]  /*4f40*/  FADD R0, -R3.reuse, R6 ;  /* 0x0000000603007221 */ /* 0x040fe20000000100 */
[C---:B------:R-:W-:Y:S01]  /*4f50*/  FADD R9, -R3.reuse, R4 ;  /* 0x0000000403097221 */ /* 0x040fe20000000100 */
[C---:B------:R-:W-:Y:S01]  /*4f60*/  FADD R2, -R3.reuse, R8 ;  /* 0x0000000803027221 */ /* 0x040fe20000000100 */
[C---:B------:R-:W-:Y:S01]  /*4f70*/  FADD R4, -R3.reuse, R80 ;  /* 0x0000005003047221 */ /* 0x040fe20000000100 */
[-C--:B------:R-:W-:Y:S01]  /*4f80*/  FFMA.SAT R13, R0, R11.reuse, 0.5 ;  /* 0x3f000000000d7423 */ /* 0x080fe2000000200b */
[C---:B------:R-:W-:Y:S01]  /*4f90*/  FADD R7, -R3.reuse, R94 ;  /* 0x0000005e03077221 */ /* 0x040fe20000000100 */
        /* <DEDUP_REMOVED lines=28> */
[----:B------:R-:W-:Y:S01]  /*5160*/  FADD R3, R13, -12583039 ;  /* 0xcb40007f0d037421 */ /* 0x000fe20000000000 */
[-C--:B------:R-:W-:Y:S01]  /*5170*/  FFMA.SAT R15, R2, R11.reuse, 0.5 ;  /* 0x3f000000020f7423 */ /* 0x080fe2000000200b */
[-C--:B------:R-:W-:Y:S01]  /*5180*/  FFMA.SAT R17, R9, R11.reuse, 0.5 ;  /* 0x3f00000009117423 */ /* 0x080fe2000000200b */
[-C--:B------:R-:W-:Y:S01]  /*5190*/  FFMA.SAT R19, R84, R11.reuse, 0.5 ;  /* 0x3f00000054137423 */ /* 0x080fe2000000200b */
[C---:B------:R-:W-:Y:S01]  /*51a0*/  FFMA R3, R0.reuse, 1.4426950216293334961, -R3 ;  /* 0x3fb8aa3b00037823 */ /* 0x040fe20000000803 */
[-C--:B------:R-:W-:Y:S01]  /*51b0*/  FFMA.RM R15, R15, R12.reuse, 12582913 ;  /* 0x4b4000010f0f7423 */ /* 0x080fe2000000400c */
[-C--:B------:R-:W-:Y:S01]  /*51c0*/  FFMA.RM R17, R17, R12.reuse, 12582913 ;  /* 0x4b40000111117423 */ /* 0x080fe2000000400c */
[-C--:B------:R-:W-:Y:S01]  /*51d0*/  FFMA.RM R19, R19, R12.reuse, 12582913 ;  /* 0x4b40000113137423 */ /* 0x080fe2000000400c */
[----:B------:R-:W-:Y:S01]  /*51e0*/  FFMA R0, R0, 1.925963033500011079e-08, R3 ;  /* 0x32a5706000007823 */ /* 0x000fe20000000003 */
[----:B------:R-:W-:Y:S01]  /*51f0*/  SHF.L.U32 R3, R13, 0x17, RZ ;  /* 0x000000170d037819 */ /* 0x000fe200000006ff */
[C---:B------:R-:W-:Y:S01]  /*5200*/  FADD R13, R15.reuse, -12583039 ;  /* 0xcb40007f0f0d7421 */ /* 0x040fe20000000000 */
[----:B------:R-:W-:Y:S01]  /*5210*/  SHF.L.U32 R15, R15, 0x17, RZ ;  /* 0x000000170f0f7819 */ /* 0x000fe200000006ff */
[-C--:B------:R-:W-:Y:S01]  /*5220*/  FFMA.SAT R21, R88, R11.reuse, 0.5 ;  /* 0x3f00000058157423 */ /* 0x080fe2000000200b */
[-C--:B------:R-:W-:Y:S01]  /*5230*/  FFMA.SAT R23, R92, R11.reuse, 0.5 ;  /* 0x3f0000005c177423 */ /* 0x080fe2000000200b */
[C---:B------:R-:W-:Y:S01]  /*5240*/  FFMA R13, R2.reuse, 1.4426950216293334961, -R13 ;  /* 0x3fb8aa3b020d7823 */ /* 0x040fe2000000080d */
[----:B------:R-:W0:Y:S01]  /*5250*/  MUFU.EX2 R0, R0 ;  /* 0x0000000000007308 */ /* 0x000e220000000800 */
[-C--:B------:R-:W-:Y:S01]  /*5260*/  FFMA.RM R21, R21, R12.reuse, 12582913 ;  /* 0x4b40000115157423 */ /* 0x080fe2000000400c */
[-C--:B------:R-:W-:Y:S01]  /*5270*/  FFMA.RM R23, R23, R12.reuse, 12582913 ;  /* 0x4b40000117177423 */ /* 0x080fe2000000400c */
[----:B------:R-:W-:Y:S01]  /*5280*/  FFMA R13, R2, 1.925963033500011079e-08, R13 ;  /* 0x32a57060020d7823 */ /* 0x000fe2000000000d */
[-C--:B------:R-:W-:Y:S01]  /*5290*/  FFMA.SAT R25, R96, R11.reuse, 0.5 ;  /* 0x3f00000060197423 */ /* 0x080fe2000000200b */
[-C--:B------:R-:W-:Y:S01]  /*52a0*/  FFMA.SAT R27, R38, R11.reuse, 0.5 ;  /* 0x3f000000261b7423 */ /* 0x080fe2000000200b */
[-C--:B------:R-:W-:Y:S01]  /*52b0*/  FFMA.SAT R29, R34, R11.reuse, 0.5 ;  /* 0x3f000000221d7423 */ /* 0x080fe2000000200b */
[-C--:B------:R-:W-:Y:S01]  /*52c0*/  FFMA.SAT R31, R98, R11.reuse, 0.5 ;  /* 0x3f000000621f7423 */ /* 0x080fe2000000200b */
[----:B------:R-:W1:Y:S01]  /*52d0*/  MUFU.EX2 R2, R13 ;  /* 0x0000000d00027308 */ /* 0x000e620000000800 */
[-C--:B------:R-:W-:Y:S01]  /*52e0*/  FFMA.RM R25, R25, R12.reuse, 12582913 ;  /* 0x4b40000119197423 */ /* 0x080fe2000000400c */
[-C--:B------:R-:W-:Y:S01]  /*52f0*/  FFMA.RM R27, R27, R12.reuse, 12582913 ;  /* 0x4b4000011b1b7423 */ /* 0x080fe2000000400c */
[----:B------:R-:W-:Y:S01]  /*5300*/  FFMA.RM R29, R29, R12, 12582913 ;  /* 0x4b4000011d1d7423 */ /* 0x000fe2000000400c */
[-C--:B------:R-:W-:Y:S01]  /*5310*/  FFMA.SAT R35, R104, R11.reuse, 0.5 ;  /* 0x3f00000068237423 */ /* 0x080fe2000000200b */
[-C--:B------:R-:W-:Y:S01]  /*5320*/  FFMA.SAT R33, R102, R11.reuse, 0.5 ;  /* 0x3f00000066217423 */ /* 0x080fe2000000200b */
[----:B------:R-:W-:-:S02]  /*5330*/  FFMA.SAT R37, R110, R11, 0.5 ;  /* 0x3f0000006e257423 */ /* 0x000fc4000000200b */
[----:B------:R-:W-:Y:S01]  /*5340*/  FFMA.RM R35, R35, R12, 12582913 ;  /* 0x4b40000123237423 */ /* 0x000fe2000000400c */
[----:B0-----:R-:W-:Y:S01]  /*5350*/  FMUL R3, R3, R0 ;  /* 0x0000000003037220 */ /* 0x001fe20000400000 */
[-C--:B------:R-:W-:Y:S01]  /*5360*/  FFMA.RM R33, R33, R12.reuse, 12582913 ;  /* 0x4b40000121217423 */ /* 0x080fe2000000400c */
[----:B------:R-:W-:Y:S01]  /*5370*/  FFMA.RM R37, R37, R12, 12582913 ;  /* 0x4b40000125257423 */ /* 0x000fe2000000400c */
[----:B-1----:R-:W-:Y:S01]  /*5380*/  FMUL R0, R15, R2 ;  /* 0x000000020f007220 */ /* 0x002fe20000400000 */
[----:B------:R-:W-:Y:S01]  /*5390*/  FADD R2, R17, -12583039 ;  /* 0xcb40007f11027421 */ /* 0x000fe20000000000 */
[----:B------:R-:W-:-:S03]  /*53a0*/  FFMA.SAT R15, R4, R11, 0.5 ;  /* 0x3f000000040f7423 */ /* 0x000fc6000000200b */
[----:B------:R-:W-:Y:S01]  /*53b0*/  FFMA R2, R9, 1.4426950216293334961, -R2 ;  /* 0x3fb8aa3b09027823 */ /* 0x000fe20000000802 */
[----:B------:R-:W-:-:S03]  /*53c0*/  FFMA.RM R15, R15, R12, 12582913 ;  /* 0x4b4000010f0f7423 */ /* 0x000fc6000000400c */
[----:B------:R-:W-:Y:S01]  /*53d0*/  FFMA R9, R9, 1.925963033500011079e-08, R2 ;  /* 0x32a5706009097823 */ /* 0x000fe20000000002 */
[----:B------:R-:W-:Y:S01]  /*53e0*/  FADD R13, R15, -12583039 ;  /* 0xcb40007f0f0d7421 */ /* 0x000fe20000000000 */
[----:B------:R-:W-:Y:S01]  /*53f0*/  SHF.L.U32 R2, R17, 0x17, RZ ;  /* 0x0000001711027819 */ /* 0x000fe200000006ff */
[-C--:B------:R-:W-:Y:S02]  /*5400*/  FFMA.SAT R17, R5, R11.reuse, 0.5 ;  /* 0x3f00000005117423 */ /* 0x080fe4000000200b */
[C---:B------:R-:W-:Y:S01]  /*5410*/  FFMA R13, R4.reuse, 1.4426950216293334961, -R13 ;  /* 0x3fb8aa3b040d7823 */ /* 0x040fe2000000080d */
[----:B------:R-:W0:Y:S01]  /*5420*/  MUFU.EX2 R9, R9 ;  /* 0x0000000900097308 */ /* 0x000e220000000800 */
[----:B------:R-:W-:Y:S02]  /*5430*/  FFMA.RM R17, R17, R12, 12582913 ;  /* 0x4b40000111117423 */ /* 0x000fe4000000400c */
[----:B------:R-:W-:Y:S01]  /*5440*/  FFMA R13, R4, 1.925963033500011079e-08, R13 ;  /* 0x32a57060040d7823 */ /* 0x000fe2000000000d */
[----:B------:R-:W-:Y:S01]  /*5450*/  SHF.L.U32 R4, R15, 0x17, RZ ;  /* 0x000000170f047819 */ /* 0x000fe200000006ff */
[----:B------:R-:W-:Y:S01]  /*5460*/  FADD R10, R17, -12583039 ;  /* 0xcb40007f110a7421 */ /* 0x000fe20000000000 */
[----:B------:R-:W-:-:S03]  /*5470*/  FFMA.SAT R15, R7, R11, 0.5 ;  /* 0x3f000000070f7423 */ /* 0x000fc6000000200b */
[----:B------:R-:W1:Y:S01]  /*5480*/  MUFU.EX2 R13, R13 ;  /* 0x0000000d000d7308 */ /* 0x000e620000000800 */
[----:B------:R-:W-:Y:S01]  /*5490*/  FFMA R10, R5, 1.4426950216293334961, -R10 ;  /* 0x3fb8aa3b050a7823 */ /* 0x000fe2000000080a */
[----:B------:R-:W-:-:S03]  /*54a0*/  FFMA.RM R15, R15, R12, 12582913 ;  /* 0x4b4000010f0f7423 */ /* 0x000fc6000000400c */
[----:B------:R-:W-:Y:S01]  /*54b0*/  FFMA R10, R5, 1.925963033500011079e-08, R10 ;  /* 0x32a57060050a7823 */ /* 0x000fe2000000000a */
[----:B------:R-:W-:Y:S01]  /*54c0*/  SHF.L.U32 R5, R17, 0x17, RZ ;  /* 0x0000001711057819 */ /* 0x000fe200000006ff */
[----:B------:R-:W-:Y:S01]  /*54d0*/  FFMA.SAT R17, R80, R11, 0.5 ;  /* 0x3f00000050117423 */ /* 0x000fe2000000200b */
[----:B0-----:R-:W-:Y:S01]  /*54e0*/  FMUL R2, R2, R9 ;  /* 0x0000000902027220 */ /* 0x001fe20000400000 */
[----:B------:R-:W-:Y:S02]  /*54f0*/  FFMA.SAT R9, R6, R11, 0.5 ;  /* 0x3f00000006097423 */ /* 0x000fe4000000200b */
[----:B------:R-:W0:Y:S01]  /*5500*/  MUFU.EX2 R10, R10 ;  /* 0x0000000a000a7308 */ /* 0x000e220000000800 */
[-C--:B------:R-:W-:Y:S01]  /*5510*/  FFMA.RM R17, R17, R12.reuse, 12582913 ;  /* 0x4b40000111117423 */ /* 0x080fe2000000400c */
[----:B------:R-:W-:Y:S01]  /*5520*/  FFMA.RM R9, R9, R12, 12582913 ;  /* 0x4b40000109097423 */ /* 0x000fe2000000400c */
[----:B-1----:R-:W-:-:S03]  /*5530*/  FMUL R4, R4, R13 ;  /* 0x0000000d04047220 */ /* 0x002fc60000400000 */
[----:B------:R-:W-:-:S04]  /*5540*/  FADD R13, R9, -12583039 ;  /* 0xcb40007f090d7421 */ /* 0x000fc80000000000 */
[----:B------:R-:W-:-:S04]  /*5550*/  FFMA R13, R6, 1.4426950216293334961, -R13 ;  /* 0x3fb8aa3b060d7823 */ /* 0x000fc8000000080d */
[----:B------:R-:W-:Y:S01]  /*5560*/  FFMA R13, R6, 1.925963033500011079e-08, R13 ;  /* 0x32a57060060d7823 */ /* 0x000fe2000000000d */
[----:B------:R-:W-:Y:S01]  /*5570*/  SHF.L.U32 R6, R9, 0x17, RZ ;  /* 0x0000001709067819 */ /* 0x000fe200000006ff */
[----:B------:R-:W-:Y:S01]  /*5580*/  FFMA.SAT R9, R8, R11, 0.5 ;  /* 0x3f00000008097423 */ /* 0x000fe2000000200b */
[----:B0-----:R-:W-:Y:S01]  /*5590*/  FMUL R5, R5, R10 ;  /* 0x0000000a05057220 */ /* 0x001fe20000400000 */
[----:B------:R-:W-:Y:S02]  /*55a0*/  FADD R10, R15, -12583039 ;  /* 0xcb40007f0f0a7421 */ /* 0x000fe40000000000 */
[----:B------:R-:W0:Y:S01]  /*55b0*/  MUFU.EX2 R13, R13 ;  /* 0x0000000d000d7308 */ /* 0x000e220000000800 */
[----:B------:R-:W-:Y:S01]  /*55c0*/  FFMA.RM R9, R9, R12, 12582913 ;  /* 0x4b40000109097423 */ /* 0x000fe2000000400c */
[----:B------:R-:W-:-:S04]  /*55d0*/  FFMA R10, R7, 1.4426950216293334961, -R10 ;  /* 0x3fb8aa3b070a7823 */ /* 0x000fc8000000080a */
[----:B------:R-:W-:Y:S01]  /*55e0*/  FFMA R10, R7, 1.925963033500011079e-08, R10 ;  /* 0x32a57060070a7823 */ /* 0x000fe2000000000a */
[----:B------:R-:W-:Y:S01]  /*55f0*/  SHF.L.U32 R7, R15, 0x17, RZ ;  /* 0x000000170f077819 */ /* 0x000fe200000006ff */
[----:B------:R-:W-:-:S04]  /*5600*/  FFMA.SAT R15, R14, R11, 0.5 ;  /* 0x3f0000000e0f7423 */ /* 0x000fc8000000200b */
[----:B------:R-:W-:Y:S01]  /*5610*/  FFMA.RM R15, R15, R12, 12582913 ;  /* 0x4b4000010f0f7423 */ /* 0x000fe2000000400c */
[----:B------:R-:W1:Y:S01]  /*5620*/  MUFU.EX2 R10, R10 ;  /* 0x0000000a000a7308 */ /* 0x000e620000000800 */
[----:B0-----:R-:W-:Y:S01]  /*5630*/  FMUL R6, R6, R13 ;  /* 0x0000000d06067220 */ /* 0x001fe20000400000 */
[----:B------:R-:W-:-:S04]  /*5640*/  FADD R13, R9, -12583039 ;  /* 0xcb40007f090d7421 */ /* 0x000fc80000000000 */
[----:B------:R-:W-:-:S04]  /*5650*/  FFMA R13, R8, 1.4426950216293334961, -R13 ;  /* 0x3fb8aa3b080d7823 */ /* 0x000fc8000000080d */
[----:B------:R-:W-:Y:S01]  /*5660*/  FFMA R13, R8, 1.925963033500011079e-08, R13 ;  /* 0x32a57060080d7823 */ /* 0x000fe2000000000d */
[----:B------:R-:W-:Y:S01]  /*5670*/  SHF.L.U32 R8, R9, 0x17, RZ ;  /* 0x0000001709087819 */ /* 0x000fe200000006ff */
[----:B------:R-:W-:Y:S01]  /*5680*/  FADD R9, R15, -12583039 ;  /* 0xcb40007f0f097421 */ /* 0x000fe20000000000 */
[----:B-1----:R-:W-:Y:S01]  /*5690*/  FMUL R7, R7, R10 ;  /* 0x0000000a07077220 */ /* 0x002fe20000400000 */
[----:B------:R-:W-:Y:S02]  /*56a0*/  SHF.L.U32 R10, R17, 0x17, RZ ;  /* 0x00000017110a7819 */ /* 0x000fe400000006ff */
[----:B------:R-:W0:Y:S01]  /*56b0*/  MUFU.EX2 R13, R13 ;  /* 0x0000000d000d7308 */ /* 0x000e220000000800 */
[----:B------:R-:W-:-:S04]  /*56c0*/  FFMA R9, R14, 1.4426950216293334961, -R9 ;  /* 0x3fb8aa3b0e097823 */ /* 0x000fc80000000809 */
[----:B------:R-:W-:Y:S01]  /*56d0*/  FFMA R14, R14, 1.925963033500011079e-08, R9 ;  /* 0x32a570600e0e7823 */ /* 0x000fe20000000009 */
[----:B------:R-:W-:Y:S01]  /*56e0*/  SHF.L.U32 R9, R15, 0x17, RZ ;  /* 0x000000170f097819 */ /* 0x000fe200000006ff */
[----:B------:R-:W-:-:S04]  /*56f0*/  FFMA.SAT R15, R82, R11, 0.5 ;  /* 0x3f000000520f7423 */ /* 0x000fc8000000200b */
[----:B------:R-:W-:Y:S01]  /*5700*/  FFMA.RM R15, R15, R12, 12582913 ;  /* 0x4b4000010f0f7423 */ /* 0x000fe2000000400c */
[----:B------:R-:W1:Y:S01]  /*5710*/  MUFU.EX2 R14, R14 ;  /* 0x0000000e000e7308 */ /* 0x000e620000000800 */
[----:B0-----:R-:W-:Y:S01]  /*5720*/  FMUL R8, R8, R13 ;  /* 0x0000000d08087220 */ /* 0x001fe20000400000 */
[----:B------:R-:W-:Y:S01]  /*5730*/  FADD R13, R17, -12583039 ;  /* 0xcb40007f110d7421 */ /* 0x000fe20000000000 */
[C---:B------:R-:W-:Y:S01]  /*5740*/  FADD R17, R15.reuse, -12583039 ;  /* 0xcb40007f0f117421 */ /* 0x040fe20000000000 */
[----:B------:R-:W-:Y:S02]  /*5750*/  SHF.L.U32 R15, R15, 0x17, RZ ;  /* 0x000000170f0f7819 */ /* 0x000fe400000006ff */
[----:B------:R-:W-:Y:S01]  /*5760*/  FFMA R13, R80, 1.4426950216293334961, -R13 ;  /* 0x3fb8aa3b500d7823 */ /* 0x000fe2000000080d */
[----:B------:R-:W-:-:S03]  /*5770*/  FFMA R17, R82, 1.4426950216293334961, -R17 ;  /* 0x3fb8aa3b52117823 */ /* 0x000fc60000000811 */
[----:B------:R-:W-:Y:S01]  /*5780*/  FFMA R13, R80, 1.925963033500011079e-08, R13 ;  /* 0x32a57060500d7823 */ /* 0x000fe2000000000d */
[----:B------:R-:W-:Y:S01]  /*5790*/  FFMA R17, R82, 1.925963033500011079e-08, R17 ;  /* 0x32a5706052117823 */ /* 0x000fe20000000011 */
[----:B-1----:R-:W-:-:S03]  /*57a0*/  FMUL R9, R9, R14 ;  /* 0x0000000e09097220 */ /* 0x002fc60000400000 */
[----:B------:R-:W0:Y:S08]  /*57b0*/  MUFU.EX2 R16, R17 ;  /* 0x0000001100107308 */ /* 0x000e300000000800 */
[----:B------:R-:W1:Y:S01]  /*57c0*/  MUFU.EX2 R13, R13 ;  /* 0x0000000d000d7308 */ /* 0x000e620000000800 */
[----:B0-----:R-:W-:Y:S01]  /*57d0*/  FMUL R16, R15, R16 ;  /* 0x000000100f107220 */ /* 0x001fe20000400000 */
[----:B------:R-:W-:-:S04]  /*57e0*/  FFMA.SAT R15, R86, R11, 0.5 ;  /* 0x3f000000560f7423 */ /* 0x000fc8000000200b */
[----:B------:R-:W-:Y:S01]  /*57f0*/  FFMA.RM R15, R15, R12, 12582913 ;  /* 0x4b4000010f0f7423 */ /* 0x000fe2000000400c */
[----:B-1----:R-:W-:Y:S01]  /*5800*/  FMUL R10, R10, R13 ;  /* 0x0000000d0a0a7220 */ /* 0x002fe20000400000 */
[C---:B------:R-:W-:Y:S01]  /*5810*/  FADD R13, R19.reuse, -12583039 ;  /* 0xcb40007f130d7421 */ /* 0x040fe20000000000 */
[----:B------:R-:W-:-:S03]  /*5820*/  SHF.L.U32 R19, R19, 0x17, RZ ;  /* 0x0000001713137819 */ /* 0x000fc600000006ff */
[----:B------:R-:W-:-:S04]  /*5830*/  FFMA R13, R84, 1.4426950216293334961, -R13 ;  /* 0x3fb8aa3b540d7823 */ /* 0x000fc8000000080d */
[----:B------:R-:W-:-:S04]  /*5840*/  FFMA R13, R84, 1.925963033500011079e-08, R13 ;  /* 0x32a57060540d7823 */ /* 0x000fc8000000000d */
[----:B------:R0:W1:Y:S02]  /*5850*/  MUFU.EX2 R14, R13 ;  /* 0x0000000d000e7308 */ /* 0x0000640000000800 */
[C---:B0-----:R-:W-:Y:S01]  /*5860*/  FADD R13, R21.reuse, -12583039 ;  /* 0xcb40007f150d7421 */ /* 0x041fe20000000000 */
[----:B------:R-:W-:-:S03]  /*5870*/  SHF.L.U32 R21, R21, 0x17, RZ ;  /* 0x0000001715157819 */ /* 0x000fc600000006ff */
[C---:B------:R-:W-:Y:S01]  /*5880*/  FFMA R13, R88.reuse, 1.4426950216293334961, -R13 ;  /* 0x3fb8aa3b580d7823 */ /* 0x040fe2000000080d */
[----:B-1----:R-:W-:Y:S01]  /*5890*/  FMUL R17, R19, R14 ;  /* 0x0000000e13117220 */ /* 0x002fe20000400000 */
[C---:B------:R-:W-:Y:S02]  /*58a0*/  FADD R19, R15.reuse, -12583039 ;  /* 0xcb40007f0f137421 */ /* 0x040fe40000000000 */
[----:B------:R-:W-:Y:S01]  /*58b0*/  FFMA R13, R88, 1.925963033500011079e-08, R13 ;  /* 0x32a57060580d7823 */ /* 0x000fe2000000000d */
[----:B------:R-:W-:Y:S01]  /*58c0*/  SHF.L.U32 R15, R15, 0x17, RZ ;  /* 0x000000170f0f7819 */ /* 0x000fe200000006ff */
[C---:B------:R-:W-:Y:S02]  /*58d0*/  FFMA R19, R86.reuse, 1.4426950216293334961, -R19 ;  /* 0x3fb8aa3b56137823 */ /* 0x040fe40000000813 */
[----:B------:R0:W1:Y:S02]  /*58e0*/  MUFU.EX2 R14, R13 ;  /* 0x0000000d000e7308 */ /* 0x0000640000000800 */
[----:B------:R-:W-:-:S06]  /*58f0*/  FFMA R19, R86, 1.925963033500011079e-08, R19 ;  /* 0x32a5706056137823 */ /* 0x000fcc0000000013 */
[----:B------:R1:W2:Y:S01]  /*5900*/  MUFU.EX2 R18, R19 ;  /* 0x0000001300127308 */ /* 0x0002a20000000800 */
[C---:B0-----:R-:W-:Y:S01]  /*5910*/  FADD R13, R23.reuse, -12583039 ;  /* 0xcb40007f170d7421 */ /* 0x041fe20000000000 */
[----:B------:R-:W-:-:S03]  /*5920*/  SHF.L.U32 R23, R23, 0x17, RZ ;  /* 0x0000001717177819 */ /* 0x000fc600000006ff */
[----:B------:R-:W-:Y:S01]  /*5930*/  FFMA R13, R92, 1.4426950216293334961, -R13 ;  /* 0x3fb8aa3b5c0d7823 */ /* 0x000fe2000000080d */
[----:B-1----:R-:W-:-:S03]  /*5940*/  FMUL R19, R21, R14 ;  /* 0x0000000e15137220 */ /* 0x002fc60000400000 */
[----:B------:R-:W-:-:S04]  /*5950*/  FFMA R13, R92, 1.925963033500011079e-08, R13 ;  /* 0x32a570605c0d7823 */ /* 0x000fc8000000000d */
[----:B------:R0:W1:Y:S01]  /*5960*/  MUFU.EX2 R14, R13 ;  /* 0x0000000d000e7308 */ /* 0x0000620000000800 */
[----:B--2---:R-:W-:Y:S01]  /*5970*/  FMUL R18, R15, R18 ;  /* 0x000000120f127220 */ /* 0x004fe20000400000 */
[----:B------:R-:W-:-:S04]  /*5980*/  FFMA.SAT R15, R90, R11, 0.5 ;  /* 0x3f0000005a0f7423 */ /* 0x000fc8000000200b */
[----:B------:R-:W-:Y:S01]  /*5990*/  FFMA.RM R15, R15, R12, 12582913 ;  /* 0x4b4000010f0f7423 */ /* 0x000fe2000000400c */
[C---:B0-----:R-:W-:Y:S01]  /*59a0*/  FADD R13, R25.reuse, -12583039 ;  /* 0xcb40007f190d7421 */ /* 0x041fe20000000000 */
[----:B------:R-:W-:Y:S02]  /*59b0*/  SHF.L.U32 R25, R25, 0x17, RZ ;  /* 0x0000001719197819 */ /* 0x000fe400000006ff */
[C---:B------:R-:W-:Y:S01]  /*59c0*/  FADD R21, R15.reuse, -12583039 ;  /* 0xcb40007f0f157421 */ /* 0x040fe20000000000 */
[----:B------:R-:W-:Y:S01]  /*59d0*/  SHF.L.U32 R15, R15, 0x17, RZ ;  /* 0x000000170f0f7819 */ /* 0x000fe200000006ff */
[----:B------:R-:W-:Y:S02]  /*59e0*/  FFMA R13, R96, 1.4426950216293334961, -R13 ;  /* 0x3fb8aa3b600d7823 */ /* 0x000fe4000000080d */
[----:B------:R-:W-:Y:S02]  /*59f0*/  FFMA R21, R90, 1.4426950216293334961, -R21 ;  /* 0x3fb8aa3b5a157823 */ /* 0x000fe40000000815 */
[----:B------:R-:W-:-:S02]  /*5a00*/  FFMA R13, R96, 1.925963033500011079e-08, R13 ;  /* 0x32a57060600d7823 */ /* 0x000fc4000000000d */
[----:B------:R-:W-:-:S04]  /*5a10*/  FFMA R21, R90, 1.925963033500011079e-08, R21 ;  /* 0x32a570605a157823 */ /* 0x000fc80000000015 */
[----:B------:R1:W0:Y:S02]  /*5a20*/  MUFU.EX2 R20, R21 ;  /* 0x0000001500147308 */ /* 0x0002240000000800 */
[----:B-1----:R-:W-:-:S06]  /*5a30*/  FMUL R21, R23, R14 ;  /* 0x0000000e17157220 */ /* 0x002fcc0000400000 */
[----:B------:R1:W2:Y:S01]  /*5a40*/  MUFU.EX2 R14, R13 ;  /* 0x0000000d000e7308 */ /* 0x0002a20000000800 */
[----:B0-----:R-:W-:Y:S01]  /*5a50*/  FMUL R20, R15, R20 ;  /* 0x000000140f147220 */ /* 0x001fe20000400000 */
[----:B------:R-:W-:Y:S01]  /*5a60*/  FFMA.SAT R15, R94, R11, 0.5 ;  /* 0x3f0000005e0f7423 */ /* 0x000fe2000000200b */
[C---:B-1----:R-:W-:Y:S01]  /*5a70*/  FADD R13, R27.reuse, -12583039 ;  /* 0xcb40007f1b0d7421 */ /* 0x042fe20000000000 */
[----:B------:R-:W-:Y:S02]  /*5a80*/  SHF.L.U32 R27, R27, 0x17, RZ ;  /* 0x000000171b1b7819 */ /* 0x000fe400000006ff */
[----:B------:R-:W-:Y:S01]  /*5a90*/  FFMA.RM R15, R15, R12, 12582913 ;  /* 0x4b4000010f0f7423 */ /* 0x000fe2000000400c */
[----:B------:R-:W-:-:S03]  /*5aa0*/  FFMA R13, R38, 1.4426950216293334961, -R13 ;  /* 0x3fb8aa3b260d7823 */ /* 0x000fc6000000080d */
[C---:B------:R-:W-:Y:S01]  /*5ab0*/  FADD R23, R15.reuse, -12583039 ;  /* 0xcb40007f0f177421 */ /* 0x040fe20000000000 */
[----:B------:R-:W-:Y:S01]  /*5ac0*/  SHF.L.U32 R15, R15, 0x17, RZ ;  /* 0x000000170f0f7819 */ /* 0x000fe200000006ff */
[----:B------:R-:W-:Y:S02]  /*5ad0*/  FFMA R13, R38, 1.925963033500011079e-08, R13 ;  /* 0x32a57060260d7823 */ /* 0x000fe4000000000d */
[----:B------:R-:W-:-:S04]  /*5ae0*/  FFMA R23, R94, 1.4426950216293334961, -R23 ;  /* 0x3fb8aa3b5e177823 */ /* 0x000fc80000000817 */
[----:B------:R-:W-:-:S04]  /*5af0*/  FFMA R23, R94, 1.925963033500011079e-08, R23 ;  /* 0x32a570605e177823 */ /* 0x000fc80000000017 */
[----:B------:R2:W0:Y:S02]  /*5b00*/  MUFU.EX2 R22, R23 ;  /* 0x0000001700167308 */ /* 0x0004240000000800 */
[----:B--2---:R-:W-:-:S06]  /*5b10*/  FMUL R23, R25, R14 ;  /* 0x0000000e19177220 */ /* 0x004fcc0000400000 */
[----:B------:R-:W1:Y:S01]  /*5b20*/  MUFU.EX2 R14, R13 ;  /* 0x0000000d000e7308 */ /* 0x000e620000000800 */
[----:B0-----:R-:W-:Y:S01]  /*5b30*/  FMUL R22, R15, R22 ;  /* 0x000000160f167220 */ /* 0x001fe20000400000 */
[----:B------:R-:W-:-:S04]  /*5b40*/  FFMA.SAT R15, R40, R11, 0.5 ;  /* 0x3f000000280f7423 */ /* 0x000fc8000000200b */
[----:B------:R-:W-:-:S04]  /*5b50*/  FFMA.RM R15, R15, R12, 12582913 ;  /* 0x4b4000010f0f7423 */ /* 0x000fc8000000400c */
[C---:B------:R-:W-:Y:S01]  /*5b60*/  FADD R25, R15.reuse, -12583039 ;  /* 0xcb40007f0f197421 */ /* 0x040fe20000000000 */
[----:B------:R-:W-:-:S03]  /*5b70*/  SHF.L.U32 R15, R15, 0x17, RZ ;  /* 0x000000170f0f7819 */ /* 0x000fc600000006ff */
[----:B------:R-:W-:-:S04]  /*5b80*/  FFMA R25, R40, 1.4426950216293334961, -R25 ;  /* 0x3fb8aa3b28197823 */ /* 0x000fc80000000819 */
[----:B------:R-:W-:-:S04]  /*5b90*/  FFMA R25, R40, 1.925963033500011079e-08, R25 ;  /* 0x32a5706028197823 */ /* 0x000fc80000000019 */
[----:B------:R1:W0:Y:S02]  /*5ba0*/  MUFU.EX2 R24, R25 ;  /* 0x0000001900187308 */ /* 0x0002240000000800 */
[----:B-1----:R-:W-:Y:S01]  /*5bb0*/  FMUL R25, R27, R14 ;  /* 0x0000000e1b197220 */ /* 0x002fe20000400000 */
[----:B0-----:R-:W-:Y:S01]  /*5bc0*/  FMUL R24, R15, R24 ;  /* 0x000000180f187220 */ /* 0x001fe20000400000 */
[----:B------:R-:W-:-:S04]  /*5bd0*/  FFMA.SAT R15, R36, R11, 0.5 ;  /* 0x3f000000240f7423 */ /* 0x000fc8000000200b */
[----:B------:R-:W-:-:S04]  /*5be0*/  FFMA.RM R15, R15, R12, 12582913 ;  /* 0x4b4000010f0f7423 */ /* 0x000fc8000000400c */
[C---:B------:R-:W-:Y:S01]  /*5bf0*/  FADD R27, R15.reuse, -12583039 ;  /* 0xcb40007f0f1b7421 */ /* 0x040fe20000000000 */
[----:B------:R-:W-:-:S03]  /*5c00*/  SHF.L.U32 R15, R15, 0x17, RZ ;  /* 0x000000170f0f7819 */ /* 0x000fc600000006ff */
[----:B------:R-:W-:-:S04]  /*5c10*/  FFMA R27, R36, 1.4426950216293334961, -R27 ;  /* 0x3fb8aa3b241b7823 */ /* 0x000fc8000000081b */
[----:B------:R-:W-:Y:S01]  /*5c20*/  FFMA R36, R36, 1.925963033500011079e-08, R27 ;  /* 0x32a5706024247823 */ /* 0x000fe2000000001b */
[----:B------:R-:W-:-:S04]  /*5c30*/  FFMA.SAT R27, R30, R11, 0.5 ;  /* 0x3f0000001e1b7423 */ /* 0x000fc8000000200b */
[----:B------:R-:W-:Y:S01]  /*5c40*/  FFMA.RM R13, R27, R12, 12582913 ;  /* 0x4b4000011b0d7423 */ /* 0x000fe2000000400c */
[----:B------:R-:W0:Y:S02]  /*5c50*/  MUFU.EX2 R36, R36 ;  /* 0x0000002400247308 */ /* 0x000e240000000800 */
[----:B0-----:R-:W-:Y:S01]  /*5c60*/  FMUL R27, R15, R36 ;  /* 0x000000240f1b7220 */ /* 0x001fe20000400000 */
[C---:B------:R-:W-:Y:S01]  /*5c70*/  FADD R15, R13.reuse, -12583039 ;  /* 0xcb40007f0d0f7421 */ /* 0x040fe20000000000 */
[----:B------:R-:W-:-:S03]  /*5c80*/  SHF.L.U32 R13, R13, 0x17, RZ ;  /* 0x000000170d0d7819 */ /* 0x000fc600000006ff */
[----:B------:R-:W-:-:S04]  /*5c90*/  FFMA R15, R30, 1.4426950216293334961, -R15 ;  /* 0x3fb8aa3b1e0f7823 */ /* 0x000fc8000000080f */
[----:B------:R-:W-:Y:S01]  /*5ca0*/  FFMA R15, R30, 1.925963033500011079e-08, R15 ;  /* 0x32a570601e0f7823 */ /* 0x000fe2000000000f */
[----:B------:R-:W-:-:S03]  /*5cb0*/  SHF.L.U32 R30, R33, 0x17, RZ ;  /* 0x00000017211e7819 */ /* 0x000fc600000006ff */
[----:B------:R0:W1:Y:S02]  /*5cc0*/  MUFU.EX2 R26, R15 ;  /* 0x0000000f001a7308 */ /* 0x0000640000000800 */
[----:B0-----:R-:W-:Y:S01]  /*5cd0*/  FFMA.RM R15, R31, R12, 12582913 ;  /* 0x4b4000011f0f7423 */ /* 0x001fe2000000400c */
[----:B-1----:R-:W-:Y:S01]  /*5ce0*/  FMUL R26, R13, R26 ;  /* 0x0000001a0d1a7220 */ /* 0x002fe20000400000 */
[C---:B------:R-:W-:Y:S01]  /*5cf0*/  FADD R13, R29.reuse, -12583039 ;  /* 0xcb40007f1d0d7421 */ /* 0x040fe20000000000 */
[----:B------:R-:W-:-:S03]  /*5d00*/  SHF.L.U32 R29, R29, 0x17, RZ ;  /* 0x000000171d1d7819 */ /* 0x000fc600000006ff */
[----:B------:R-:W-:-:S04]  /*5d10*/  FFMA R13, R34, 1.4426950216293334961, -R13 ;  /* 0x3fb8aa3b220d7823 */ /* 0x000fc8000000080d */
[----:B------:R-:W-:Y:S01]  /*5d20*/  FFMA R13, R34, 1.925963033500011079e-08, R13 ;  /* 0x32a57060220d7823 */ /* 0x000fe2000000000d */
[----:B------:R-:W-:-:S03]  /*5d30*/  SHF.L.U32 R34, R35, 0x17, RZ ;  /* 0x0000001723227819 */ /* 0x000fc600000006ff */
[----:B------:R-:W0:Y:S02]  /*5d40*/  MUFU.EX2 R14, R13 ;  /* 0x0000000d000e7308 */ /* 0x000e240000000800 */
[----:B0-----:R-:W-:Y:S01]  /*5d50*/  FMUL R31, R29, R14 ;  /* 0x0000000e1d1f7220 */ /* 0x001fe20000400000 */
        /* <DEDUP_REMOVED lines=11> */
[----:B------:R-:W-:-:S04]  /*5e10*/  FFMA R15, R100, 1.925963033500011079e-08, R15 ;  /* 0x32a57060640f7823 */ /* 0x000fc8000000000f */
[----:B------:R0:W1:Y:S02]  /*5e20*/  MUFU.EX2 R28, R15 ;  /* 0x0000000f001c7308 */ /* 0x0000640000000800 */
[----:B0-----:R-:W-:Y:S01]  /*5e30*/  FADD R15, R35, -12583039 ;  /* 0xcb40007f230f7421 */ /* 0x001fe20000000000 */
[----:B------:R-:W-:-:S03]  /*5e40*/  FFMA.SAT R35, R108, R11, 0.5 ;  /* 0x3f0000006c237423 */ /* 0x000fc6000000200b */
[----:B------:R-:W-:Y:S01]  /*5e50*/  FFMA R15, R104, 1.4426950216293334961, -R15 ;  /* 0x3fb8aa3b680f7823 */ /* 0x000fe2000000080f */
[----:B------:R-:W-:-:S03]  /*5e60*/  FFMA.RM R35, R35, R12, 12582913 ;  /* 0x4b40000123237423 */ /* 0x000fc6000000400c */
[----:B------:R-:W-:Y:S01]  /*5e70*/  FFMA R15, R104, 1.925963033500011079e-08, R15 ;  /* 0x32a57060680f7823 */ /* 0x000fe2000000000f */
[----:B-1----:R-:W-:Y:S01]  /*5e80*/  FMUL R28, R13, R28 ;  /* 0x0000001c0d1c7220 */ /* 0x002fe20000400000 */
[----:B------:R-:W-:Y:S01]  /*5e90*/  SHF.L.U32 R32, R35, 0x17, RZ ;  /* 0x0000001723207819 */ /* 0x000fe200000006ff */
[----:B------:R-:W-:Y:S01]  /*5ea0*/  FADD R13, R33, -12583039 ;  /* 0xcb40007f210d7421 */ /* 0x000fe20000000000 */
[----:B------:R-:W-:Y:S02]  /*5eb0*/  FFMA.SAT R33, R106, R11, 0.5 ;  /* 0x3f0000006a217423 */ /* 0x000fe4000000200b */
[----:B------:R-:W0:Y:S01]  /*5ec0*/  MUFU.EX2 R15, R15 ;  /* 0x0000000f000f7308 */ /* 0x000e220000000800 */
[----:B------:R-:W-:Y:S01]  /*5ed0*/  FFMA R13, R102, 1.4426950216293334961, -R13 ;  /* 0x3fb8aa3b660d7823 */ /* 0x000fe2000000080d */
[----:B------:R-:W-:-:S03]  /*5ee0*/  FFMA.RM R33, R33, R12, 12582913 ;  /* 0x4b40000121217423 */ /* 0x000fc6000000400c */
[----:B------:R-:W-:-:S06]  /*5ef0*/  FFMA R13, R102, 1.925963033500011079e-08, R13 ;  /* 0x32a57060660d7823 */ /* 0x000fcc000000000d */
[----:B------:R-:W1:Y:S01]  /*5f00*/  MUFU.EX2 R13, R13 ;  /* 0x0000000d000d7308 */ /* 0x000e620000000800 */
[----:B0-----:R-:W-:Y:S01]  /*5f10*/  FMUL R34, R34, R15 ;  /* 0x0000000f22227220 */ /* 0x001fe20000400000 */
[----:B------:R-:W-:Y:S01]  /*5f20*/  FADD R15, R35, -12583039 ;  /* 0xcb40007f230f7421 */ /* 0x000fe20000000000 */
[-C--:B------:R-:W-:Y:S01]  /*5f30*/  FFMA.SAT R35, R112, R11.reuse, 0.5 ;  /* 0x3f00000070237423 */ /* 0x080fe2000000200b */
[----:B------:R-:W-:Y:S02]  /*5f40*/  FFMA.SAT R11, R114, R11, 0.5 ;  /* 0x3f000000720b7423 */ /* 0x000fe4000000200b */
[C---:B------:R-:W-:Y:S01]  /*5f50*/  FFMA R15, R108.reuse, 1.4426950216293334961, -R15 ;  /* 0x3fb8aa3b6c0f7823 */ /* 0x040fe2000000080f */
[-C--:B------:R-:W-:Y:S01]  /*5f60*/  FFMA.RM R36, R35, R12.reuse, 12582913 ;  /* 0x4b40000123247423 */ /* 0x080fe2000000400c */
[----:B------:R-:W-:Y:S01]  /*5f70*/  FFMA.RM R38, R11, R12, 12582913 ;  /* 0x4b4000010b267423 */ /* 0x000fe2000000400c */
[----:B------:R-:W-:Y:S01]  /*5f80*/  SHF.L.U32 R35, R37, 0x17, RZ ;  /* 0x0000001725237819 */ /* 0x000fe200000006ff */
[----:B------:R-:W-:Y:S01]  /*5f90*/  FFMA R15, R108, 1.925963033500011079e-08, R15 ;  /* 0x32a570606c0f7823 */ /* 0x000fe2000000000f */
[----:B------:R-:W-:Y:S01]  /*5fa0*/  FADD R11, R36, -12583039 ;  /* 0xcb40007f240b7421 */ /* 0x000fe20000000000 */
[----:B-1----:R-:W-:Y:S01]  /*5fb0*/  FMUL R30, R30, R13 ;  /* 0x0000000d1e1e7220 */ /* 0x002fe20000400000 */
[C---:B------:R-:W-:Y:S01]  /*5fc0*/  FADD R13, R33.reuse, -12583039 ;  /* 0xcb40007f210d7421 */ /* 0x040fe20000000000 */
[----:B------:R-:W-:Y:S01]  /*5fd0*/  SHF.L.U32 R33, R33, 0x17, RZ ;  /* 0x0000001721217819 */ /* 0x000fe200000006ff */
[----:B------:R-:W-:Y:S01]  /*5fe0*/  FFMA R11, R112, 1.4426950216293334961, -R11 ;  /* 0x3fb8aa3b700b7823 */ /* 0x000fe2000000080b */
[----:B------:R-:W0:Y:S01]  /*5ff0*/  MUFU.EX2 R15, R15 ;  /* 0x0000000f000f7308 */ /* 0x000e220000000800 */
[----:B------:R-:W-:Y:S01]  /*6000*/  FFMA R13, R106, 1.4426950216293334961, -R13 ;  /* 0x3fb8aa3b6a0d7823 */ /* 0x000fe2000000080d */
[----:B------:R-:W-:Y:S01]  /*6010*/  SHF.L.U32 R36, R36, 0x17, RZ ;  /* 0x0000001724247819 */ /* 0x000fe200000006ff */
[----:B------:R-:W-:Y:S01]  /*6020*/  FFMA R112, R112, 1.925963033500011079e-08, R11 ;  /* 0x32a5706070707823 */ /* 0x000fe2000000000b */
[----:B------:R-:W-:Y:S01]  /*6030*/  FADD R11, R38, -12583039 ;  /* 0xcb40007f260b7421 */ /* 0x000fe20000000000 */
[----:B------:R-:W-:-:S03]  /*6040*/  FFMA R13, R106, 1.925963033500011079e-08, R13 ;  /* 0x32a570606a0d7823 */ /* 0x000fc6000000000d */
[C---:B------:R-:W-:Y:S01]  /*6050*/  FFMA R11, R114.reuse, 1.4426950216293334961, -R11 ;  /* 0x3fb8aa3b720b7823 */ /* 0x040fe2000000080b */
[----:B------:R1:W2:Y:S03]  /*6060*/  MUFU.EX2 R14, R13 ;  /* 0x0000000d000e7308 */ /* 0x0002a60000000800 */
[----:B------:R-:W-:Y:S01]  /*6070*/  FFMA R114, R114, 1.925963033500011079e-08, R11 ;  /* 0x32a5706072727823 */ /* 0x000fe2000000000b */
[----:B------:R-:W-:-:S04]  /*6080*/  FADD R11, RZ, R3 ;  /* 0x00000003ff0b7221 */ /* 0x000fc80000000000 */
[----:B------:R-:W-:Y:S01]  /*6090*/  FADD R11, R11, R0 ;  /* 0x000000000b0b7221 */ /* 0x000fe20000000000 */
[----:B-1----:R-:W-:Y:S01]  /*60a0*/  FADD R13, R37, -12583039 ;  /* 0xcb40007f250d7421 */ /* 0x002fe20000000000 */
[----:B0-----:R-:W-:Y:S01]  /*60b0*/  FMUL R32, R32, R15 ;  /* 0x0000000f20207220 */ /* 0x001fe20000400000 */
[----:B------:R-:W0:Y:S01]  /*60c0*/  MUFU.EX2 R114, R114 ;  /* 0x0000007200727308 */ /* 0x000e220000000800 */
[----:B------:R-:W-:Y:S01]  /*60d0*/  FADD R11, R11, R2 ;  /* 0x000000020b0b7221 */ /* 0x000fe20000000000 */
[----:B------:R-:W-:Y:S01]  /*60e0*/  FFMA R13, R110, 1.4426950216293334961, -R13 ;  /* 0x3fb8aa3b6e0d7823 */ /* 0x000fe2000000080d */
[----:B------:R-:W-:Y:S02]  /*60f0*/  SHF.L.U32 R37, R38, 0x17, RZ ;  /* 0x0000001726257819 */ /* 0x000fe400000006ff */
[----:B------:R-:W-:Y:S01]  /*6100*/  FADD R12, R11, R4 ;  /* 0x000000040b0c7221 */ /* 0x000fe20000000000 */
[----:B------:R-:W-:Y:S01]  /*6110*/  FFMA R13, R110, 1.925963033500011079e-08, R13 ;  /* 0x32a570606e0d7823 */ /* 0x000fe2000000000d */
[----:B--2---:R-:W-:Y:S01]  /*6120*/  FMUL R33, R33, R14 ;  /* 0x0000000e21217220 */ /* 0x004fe20000400000 */
[----:B------:R-:W1:Y:S01]  /*6130*/  MUFU.EX2 R15, R112 ;  /* 0x00000070000f7308 */ /* 0x000e620000000800 */
[----:B------:R-:W-:-:S04]  /*6140*/  FADD R11, R12, R5 ;  /* 0x000000050c0b7221 */ /* 0x000fc80000000000 */
[----:B------:R-:W-:-:S03]  /*6150*/  FADD R12, R11, R6 ;  /* 0x000000060b0c7221 */ /* 0x000fc60000000000 */
[----:B------:R-:W2:Y:S01]  /*6160*/  MUFU.EX2 R14, R13 ;  /* 0x0000000d000e7308 */ /* 0x000ea20000000800 */
[----:B------:R-:W-:Y:S01]  /*6170*/  FADD R11, R12, R7 ;  /* 0x000000070c0b7221 */ /* 0x000fe20000000000 */
[----:B0-----:R-:W-:-:S03]  /*6180*/  FMUL R37, R37, R114 ;  /* 0x0000007225257220 */ /* 0x001fc60000400000 */
[----:B------:R-:W-:-:S04]  /*6190*/  FADD R12, R11, R8 ;  /* 0x000000080b0c7221 */ /* 0x000fc80000000000 */
[----:B------:R-:W-:Y:S01]  /*61a0*/  FADD R11, R12, R9 ;  /* 0x000000090c0b7221 */ /* 0x000fe20000000000 */
[----:B-1----:R-:W-:Y:S01]  /*61b0*/  FMUL R36, R36, R15 ;  /* 0x0000000f24247220 */ /* 0x002fe20000400000 */
[----:B------:R-:W-:Y:S02]  /*61c0*/  MOV R15, 0xffffffff ;  /* 0xffffffff000f7802 */ /* 0x000fe40000000f00 */
[----:B------:R-:W-:-:S04]  /*61d0*/  FADD R11, R11, R10 ;  /* 0x0000000a0b0b7221 */ /* 0x000fc80000000000 */
[----:B------:R-:W-:Y:S01]  /*61e0*/  FADD R12, R11, R16 ;  /* 0x000000100b0c7221 */ /* 0x000fe20000000000 */
[----:B--2---:R-:W-:-:S03]  /*61f0*/  FMUL R35, R35, R14 ;  /* 0x0000000e23237220 */ /* 0x004fc60000400000 */
[----:B------:R-:W-:-:S04]  /*6200*/  FADD R11, R12, R17 ;  /* 0x000000110c0b7221 */ /* 0x000fc80000000000 */
        /* <DEDUP_REMOVED lines=18> */
[----:B------:R-:W-:Y:S01]  /*6330*/  FADD R12, R11, R36 ;  /* 0x000000240b0c7221 */ /* 0x000fe20000000000 */
[----:B------:R-:W-:-:S03]  /*6340*/  HFMA2 R11, -RZ, RZ, 0, 1.847743988037109375e-06 ;  /* 0x0000001fff0b7431 */ /* 0x000fc600000001ff */
[----:B------:R-:W-:Y:S01]  /*6350*/  FADD R13, R12, R37 ;  /* 0x000000250c0d7221 */ /* 0x000fe20000000000 */
[----:B------:R-:W-:-:S07]  /*6360*/  MOV R12, 0x10 ;  /* 0x00000010000c7802 */ /* 0x000fce0000000f00 */
[----:B------:R-:W-:Y:S05]  /*6370*/  WARPSYNC.COLLECTIVE R15, `(.L_x_73) ;  /* 0x000000000f087348 */ /* 0x000fea0003c00000 */
[----:B------:R0:W1:Y:S02]  /*6380*/  SHFL.BFLY P6, R14, R13, R12, R11 ;  /* 0x0c00000c0d0e7389 */ /* 0x00006400000c000b */
[----:B01----:R-:W-:Y:S05]  /*6390*/  ENDCOLLECTIVE ;  /* 0x000000000000791b */ /* 0x003fea0003800000 */
.L_x_73:
[----:B------:R-:W-:Y:S02]  /*63a0*/  HFMA2 R12, -RZ, RZ, 0, 4.76837158203125e-07 ;  /* 0x00000008ff0c7431 */ /* 0x000fe400000001ff */
[----:B------:R-:W-:-:S05]  /*63b0*/  FADD R38, R13, R14 ;  /* 0x0000000e0d267221 */ /* 0x000fca0000000000 */
[----:B------:R-:W-:-:S07]  /*63c0*/  MOV R13, R38 ;  /* 0x00000026000d7202 */ /* 0x000fce0000000f00 */
[----:B------:R-:W-:Y:S05]  /*63d0*/  WARPSYNC.COLLECTIVE R15, `(.L_x_74) ;  /* 0x000000000f087348 */ /* 0x000fea0003c00000 */
[----:B------:R0:W1:Y:S02]  /*63e0*/  SHFL.BFLY P6, R14, R13, R12, R11 ;  /* 0x0c00000c0d0e7389 */ /* 0x00006400000c000b */
[----:B01----:R-:W-:Y:S05]  /*63f0*/  ENDCOLLECTIVE ;  /* 0x000000000000791b */ /* 0x003fea0003800000 */
.L_x_74:
[----:B------:R-:W-:Y:S02]  /*6400*/  HFMA2 R12, -RZ, RZ, 0, 2.384185791015625e-07 ;  /* 0x00000004ff0c7431 */ /* 0x000fe400000001ff */
[----:B------:R-:W-:-:S05]  /*6410*/  FADD R39, R38, R14 ;  /* 0x0000000e26277221 */ /* 0x000fca0000000000 */
[----:B------:R-:W-:-:S07]  /*6420*/  MOV R13, R39 ;  /* 0x00000027000d7202 */ /* 0x000fce0000000f00 */
[----:B------:R-:W-:Y:S05]  /*6430*/  WARPSYNC.COLLECTIVE R15, `(.L_x_75) ;  /* 0x000000000f087348 */ /* 0x000fea0003c00000 */
[----:B------:R0:W1:Y:S02]  /*6440*/  SHFL.BFLY P6, R14, R13, R12, R11 ;  /* 0x0c00000c0d0e7389 */ /* 0x00006400000c000b */
[----:B01----:R-:W-:Y:S05]  /*6450*/  ENDCOLLECTIVE ;  /* 0x000000000000791b */ /* 0x003fea0003800000 */
.L_x_75:
[----:B------:R-:W-:Y:S02]  /*6460*/  HFMA2 R12, -RZ, RZ, 0, 1.1920928955078125e-07 ;  /* 0x00000002ff0c7431 */ /* 0x000fe400000001ff */
[----:B------:R-:W-:-:S05]  /*6470*/  FADD R40, R39, R14 ;  /* 0x0000000e27287221 */ /* 0x000fca0000000000 */
[----:B------:R-:W-:-:S07]  /*6480*/  MOV R13, R40 ;  /* 0x00000028000d7202 */ /* 0x000fce0000000f00 */
[----:B------:R-:W-:Y:S05]  /*6490*/  WARPSYNC.COLLECTIVE R15, `(.L_x_76) ;  /* 0x000000000f087348 */ /* 0x000fea0003c00000 */
[----:B------:R0:W1:Y:S02]  /*64a0*/  SHFL.BFLY P6, R14, R13, R12, R11 ;  /* 0x0c00000c0d0e7389 */ /* 0x00006400000c000b */
[----:B01----:R-:W-:Y:S05]  /*64b0*/  ENDCOLLECTIVE ;  /* 0x000000000000791b */ /* 0x003fea0003800000 */
.L_x_76:
[----:B------:R-:W-:Y:S02]  /*64c0*/  HFMA2 R12, -RZ, RZ, 0, 5.9604644775390625e-08 ;  /* 0x00000001ff0c7431 */ /* 0x000fe400000001ff */
[----:B------:R-:W-:-:S05]  /*64d0*/  FADD R41, R40, R14 ;  /* 0x0000000e28297221 */ /* 0x000fca0000000000 */
[----:B------:R-:W-:-:S07]  /*64e0*/  MOV R13, R41 ;  /* 0x00000029000d7202 */ /* 0x000fce0000000f00 */
[----:B------:R-:W-:Y:S05]  /*64f0*/  WARPSYNC.COLLECTIVE R15, `(.L_x_77) ;  /* 0x000000000f087348 */ /* 0x000fea0003c00000 */
[----:B------:R0:W1:Y:S02]  /*6500*/  SHFL.BFLY P6, R14, R13, R12, R11 ;  /* 0x0c00000c0d0e7389 */ /* 0x00006400000c000b */
[----:B01----:R-:W-:Y:S05]  /*6510*/  ENDCOLLECTIVE ;  /* 0x000000000000791b */ /* 0x003fea0003800000 */
.L_x_77:
[----:B------:R-:W-:Y:S05]  /*6520*/  BRA `(.L_x_78) ;  /* 0xffffffc000507947 */ /* 0x000fea000383ffff */
        .weak           $__internal_0_$__cuda_sm3x_div_rn_noftz_f32_slowpath
        .type           $__internal_0_$__cuda_sm3x_div_rn_noftz_f32_slowpath,@function
        .size           $__internal_0_$__cuda_sm3x_div_rn_noftz_f32_slowpath,(.L_x_91 - $__internal_0_$__cuda_sm3x_div_rn_noftz_f32_slowpath)
$__internal_0_$__cuda_sm3x_div_rn_noftz_f32_slowpath:
[----:B------:R-:W-:Y:S01]  /*6530*/  SHF.R.U32.HI R38, RZ, 0x17, R12 ;  /* 0x00000017ff267819 */ /* 0x000fe2000001160c */
[----:B------:R-:W-:Y:S01]  /*6540*/  BSSY.RECONVERGENT B0, `(.L_x_79) ;  /* 0x0000062000007945 */ /* 0x000fe20003800200 */
[----:B------:R-:W-:Y:S02]  /*6550*/  SHF.R.U32.HI R13, RZ, 0x17, R3 ;  /* 0x00000017ff0d7819 */ /* 0x000fe40000011603 */
[----:B------:R-:W-:Y:S02]  /*6560*/  LOP3.LUT R117, R38, 0xff, RZ, 0xc0, !PT ;  /* 0x000000ff26757812 */ /* 0x000fe400078ec0ff */
[----:B------:R-:W-:Y:S02]  /*6570*/  LOP3.LUT R80, R13, 0xff, RZ, 0xc0, !PT ;  /* 0x000000ff0d507812 */ /* 0x000fe400078ec0ff */
[----:B------:R-:W-:Y:S02]  /*6580*/  IADD3 R40, PT, PT, R117, -0x1, RZ ;  /* 0xffffffff75287810 */ /* 0x000fe40007ffe0ff */
[----:B------:R-:W-:-:S02]  /*6590*/  IADD3 R38, PT, PT, R80, -0x1, RZ ;  /* 0xffffffff50267810 */ /* 0x000fc40007ffe0ff */
[----:B------:R-:W-:-:S04]  /*65a0*/  ISETP.GT.U32.AND P0, PT, R40, 0xfd, PT ;  /* 0x000000fd2800780c */ /* 0x000fc80003f04070 */
[----:B------:R-:W-:-:S13]  /*65b0*/  ISETP.GT.U32.OR P0, PT, R38, 0xfd, P0 ;  /* 0x000000fd2600780c */ /* 0x000fda0000704470 */
[----:B------:R-:W-:Y:S01]  /*65c0*/  @!P0 MOV R13, RZ ;  /* 0x000000ff000d8202 */ /* 0x000fe20000000f00 */
[----:B------:R-:W-:Y:S06]  /*65d0*/  @!P0 BRA `(.L_x_80) ;  /* 0x00000000005c8947 */ /* 0x000fec0003800000 */
[----:B------:R-:W-:Y:S02]  /*65e0*/  FSETP.GTU.FTZ.AND P0, PT, |R3|, +INF , PT ;  /* 0x7f8000000300780b */ /* 0x000fe40003f1c200 */
[----:B------:R-:W-:-:S04]  /*65f0*/  FSETP.GTU.FTZ.AND P3, PT, |R12|, +INF , PT ;  /* 0x7f8000000c00780b */ /* 0x000fc80003f7c200 */
[----:B------:R-:W-:-:S13]  /*6600*/  PLOP3.LUT P0, PT, P0, P3, PT, 0xf8, 0x8f ;  /* 0x00000000008f781c */ /* 0x000fda0000707f70 */
[----:B------:R-:W-:Y:S05]  /*6610*/  @P0 BRA `(.L_x_81) ;  /* 0x00000004004c0947 */ /* 0x000fea0003800000 */
[----:B------:R-:W-:-:S13]  /*6620*/  LOP3.LUT P0, RZ, R12, 0x7fffffff, R3, 0xc8, !PT ;  /* 0x7fffffff0cff7812 */ /* 0x000fda000780c803 */
[----:B------:R-:W-:Y:S05]  /*6630*/  @!P0 BRA `(.L_x_82) ;  /* 0x00000004003c8947 */ /* 0x000fea0003800000 */
[C---:B------:R-:W-:Y:S02]  /*6640*/  FSETP.NEU.FTZ.AND P3, PT, |R3|.reuse, +INF , PT ;  /* 0x7f8000000300780b */ /* 0x040fe40003f7d200 */
[----:B------:R-:W-:Y:S02]  /*6650*/  FSETP.NEU.FTZ.AND P4, PT, |R12|, +INF , PT ;  /* 0x7f8000000c00780b */ /* 0x000fe40003f9d200 */
[----:B------:R-:W-:-:S11]  /*6660*/  FSETP.NEU.FTZ.AND P0, PT, |R3|, +INF , PT ;  /* 0x7f8000000300780b */ /* 0x000fd60003f1d200 */
[----:B------:R-:W-:Y:S05]  /*6670*/  @!P4 BRA !P3, `(.L_x_82) ;  /* 0x00000004002cc947 */ /* 0x000fea0005800000 */
[----:B------:R-:W-:-:S04]  /*6680*/  LOP3.LUT P3, RZ, R3, 0x7fffffff, RZ, 0xc0, !PT ;  /* 0x7fffffff03ff7812 */ /* 0x000fc8000786c0ff */
[----:B------:R-:W-:-:S13]  /*6690*/  PLOP3.LUT P3, PT, P4, P3, PT, 0x2f, 0xf2 ;  /* 0x0000000000f2781c */ /* 0x000fda0002766577 */
[----:B------:R-:W-:Y:S05]  /*66a0*/  @P3 BRA `(.L_x_83) ;  /* 0x0000000400183947 */ /* 0x000fea0003800000 */
[----:B------:R-:W-:-:S04]  /*66b0*/  LOP3.LUT P3, RZ, R12, 0x7fffffff, RZ, 0xc0, !PT ;  /* 0x7fffffff0cff7812 */ /* 0x000fc8000786c0ff */
[----:B------:R-:W-:-:S13]  /*66c0*/  PLOP3.LUT P0, PT, P0, P3, PT, 0x2f, 0xf2 ;  /* 0x0000000000f2781c */ /* 0x000fda0000706577 */
[----:B------:R-:W-:Y:S05]  /*66d0*/  @P0 BRA `(.L_x_84) ;  /* 0x0000000400000947 */ /* 0x000fea0003800000 */
[----:B------:R-:W-:Y:S02]  /*66e0*/  ISETP.GE.AND P0, PT, R38, RZ, PT ;  /* 0x000000ff2600720c */ /* 0x000fe40003f06270 */
[----:B------:R-:W-:-:S11]  /*66f0*/  ISETP.GE.AND P3, PT, R40, RZ, PT ;  /* 0x000000ff2800720c */ /* 0x000fd60003f66270 */
[----:B------:R-:W-:Y:S01]  /*6700*/  @P0 MOV R13, RZ ;  /* 0x000000ff000d0202 */ /* 0x000fe20000000f00 */
[----:B------:R-:W-:Y:S01]  /*6710*/  @!P0 FFMA R3, R3, 1.84467440737095516160e+19, RZ ;  /* 0x5f80000003038823 */ /* 0x000fe200000000ff */
[----:B------:R-:W-:Y:S01]  /*6720*/  @!P0 MOV R13, 0xffffffc0 ;  /* 0xffffffc0000d8802 */ /* 0x000fe20000000f00 */
[----:B------:R-:W-:-:S03]  /*6730*/  @!P3 FFMA R12, R12, 1.84467440737095516160e+19, RZ ;  /* 0x5f8000000c0cb823 */ /* 0x000fc600000000ff */
[----:B------:R-:W-:-:S07]  /*6740*/  @!P3 IADD3 R13, PT, PT, R13, 0x40, RZ ;  /* 0x000000400d0db810 */ /* 0x000fce0007ffe0ff */
.L_x_80:
[----:B------:R-:W-:Y:S01]  /*6750*/  LEA R113, R117, 0xc0800000, 0x17 ;  /* 0xc080000075717811 */ /* 0x000fe200078eb8ff */
[----:B------:R-:W-:Y:S03]  /*6760*/  BSSY.RECONVERGENT B1, `(.L_x_85) ;  /* 0x0000036000017945 */ /* 0x000fe60003800200 */
[----:B------:R-:W-:Y:S02]  /*6770*/  IADD3 R113, PT, PT, -R113, R12, RZ ;  /* 0x0000000c71717210 */ /* 0x000fe40007ffe1ff */
[----:B------:R-:W-:Y:S02]  /*6780*/  IADD3 R12, PT, PT, R80, -0x7f, RZ ;  /* 0xffffff81500c7810 */ /* 0x000fe40007ffe0ff */
[----:B------:R-:W0:Y:S01]  /*6790*/  MUFU.RCP R38, R113 ;  /* 0x0000007100267308 */ /* 0x000e220000001000 */
[----:B------:R-:W-:Y:S02]  /*67a0*/  FADD.FTZ R40, -R113, -RZ ;  /* 0x800000ff71287221 */ /* 0x000fe40000010100 */
[----:B------:R-:W-:-:S02]  /*67b0*/  IMAD R3, R12, -0x800000, R3 ;  /* 0xff8000000c037824 */ /* 0x000fc400078e0203 */
[----:B0-----:R-:W-:-:S04]  /*67c0*/  FFMA R115, R38, R40, 1 ;  /* 0x3f80000026737423 */ /* 0x001fc80000000028 */
[----:B------:R-:W-:-:S04]  /*67d0*/  FFMA R119, R38, R115, R38 ;  /* 0x0000007326777223 */ /* 0x000fc80000000026 */
[----:B------:R-:W-:-:S04]  /*67e0*/  FFMA R38, R3, R119, RZ ;  /* 0x0000007703267223 */ /* 0x000fc800000000ff */
[----:B------:R-:W-:-:S04]  /*67f0*/  FFMA R115, R40, R38, R3 ;  /* 0x0000002628737223 */ /* 0x000fc80000000003 */
[----:B------:R-:W-:Y:S01]  /*6800*/  FFMA R80, R119, R115, R38 ;  /* 0x0000007377507223 */ /* 0x000fe20000000026 */
[----:B------:R-:W-:-:S03]  /*6810*/  IADD3 R38, PT, PT, R12, 0x7f, -R117 ;  /* 0x0000007f0c267810 */ /* 0x000fc60007ffe875 */
[----:B------:R-:W-:Y:S01]  /*6820*/  FFMA R115, R40, R80, R3 ;  /* 0x0000005028737223 */ /* 0x000fe20000000003 */
[----:B------:R-:W-:-:S03]  /*6830*/  IADD3 R38, PT, PT, R38, R13, RZ ;  /* 0x0000000d26267210 */ /* 0x000fc60007ffe0ff */
[----:B------:R-:W-:-:S05]  /*6840*/  FFMA R3, R119, R115, R80 ;  /* 0x0000007377037223 */ /* 0x000fca0000000050 */
[----:B------:R-:W-:-:S04]  /*6850*/  SHF.R.U32.HI R12, RZ, 0x17, R3 ;  /* 0x00000017ff0c7819 */ /* 0x000fc80000011603 */
[----:B------:R-:W-:-:S04]  /*6860*/  LOP3.LUT R12, R12, 0xff, RZ, 0xc0, !PT ;  /* 0x000000ff0c0c7812 */ /* 0x000fc800078ec0ff */
[----:B------:R-:W-:-:S04]  /*6870*/  IADD3 R40, PT, PT, R12, R38, RZ ;  /* 0x000000260c287210 */ /* 0x000fc80007ffe0ff */
[----:B------:R-:W-:-:S04]  /*6880*/  IADD3 R12, PT, PT, R40, -0x1, RZ ;  /* 0xffffffff280c7810 */ /* 0x000fc80007ffe0ff */
[----:B------:R-:W-:-:S13]  /*6890*/  ISETP.GE.U32.AND P0, PT, R12, 0xfe, PT ;  /* 0x000000fe0c00780c */ /* 0x000fda0003f06070 */
[----:B------:R-:W-:Y:S05]  /*68a0*/  @!P0 BRA `(.L_x_86) ;  /* 0x0000000000808947 */ /* 0x000fea0003800000 */
[----:B------:R-:W-:-:S13]  /*68b0*/  ISETP.GT.AND P0, PT, R40, 0xfe, PT ;  /* 0x000000fe2800780c */ /* 0x000fda0003f04270 */
[----:B------:R-:W-:Y:S05]  /*68c0*/  @P0 BRA `(.L_x_87) ;  /* 0x00000000006c0947 */ /* 0x000fea0003800000 */
[----:B------:R-:W-:-:S13]  /*68d0*/  ISETP.GE.AND P0, PT, R40, 0x1, PT ;  /* 0x000000012800780c */ /* 0x000fda0003f06270 */
[----:B------:R-:W-:Y:S05]  /*68e0*/  @P0 BRA `(.L_x_88) ;  /* 0x0000000000740947 */ /* 0x000fea0003800000 */
[----:B------:R-:W-:Y:S02]  /*68f0*/  ISETP.GE.AND P0, PT, R40, -0x18, PT ;  /* 0xffffffe82800780c */ /* 0x000fe40003f06270 */
[----:B------:R-:W-:-:S11]  /*6900*/  LOP3.LUT R3, R3, 0x80000000, RZ, 0xc0, !PT ;  /* 0x8000000003037812 */ /* 0x000fd600078ec0ff */
[----:B------:R-:W-:Y:S05]  /*6910*/  @!P0 BRA `(.L_x_88) ;  /* 0x0000000000688947 */ /* 0x000fea0003800000 */
[CCC-:B------:R-:W-:Y:S01]  /*6920*/  FFMA.RZ R12, R119.reuse, R115.reuse, R80.reuse ;  /* 0x00000073770c7223 */ /* 0x1c0fe2000000c050 */
[C---:B------:R-:W-:Y:S01]  /*6930*/  IADD3 R113, PT, PT, R40.reuse, 0x20, RZ ;  /* 0x0000002028717810 */ /* 0x040fe20007ffe0ff */
[CCC-:B------:R-:W-:Y:S01]  /*6940*/  FFMA.RM R13, R119.reuse, R115.reuse, R80.reuse ;  /* 0x00000073770d7223 */ /* 0x1c0fe20000004050 */
[----:B------:R-:W-:Y:S02]  /*6950*/  ISETP.NE.AND P4, PT, R40, RZ, PT ;  /* 0x000000ff2800720c */ /* 0x000fe40003f85270 */
[----:B------:R-:W-:Y:S01]  /*6960*/  LOP3.LUT R38, R12, 0x7fffff, RZ, 0xc0, !PT ;  /* 0x007fffff0c267812 */ /* 0x000fe200078ec0ff */
[----:B------:R-:W-:Y:S01]  /*6970*/  FFMA.RP R12, R119, R115, R80 ;  /* 0x00000073770c7223 */ /* 0x000fe20000008050 */
[----:B------:R-:W-:Y:S02]  /*6980*/  ISETP.NE.AND P3, PT, R40, RZ, PT ;  /* 0x000000ff2800720c */ /* 0x000fe40003f65270 */
[----:B------:R-:W-:Y:S02]  /*6990*/  LOP3.LUT R38, R38, 0x800000, RZ, 0xfc, !PT ;  /* 0x0080000026267812 */ /* 0x000fe400078efcff */
[----:B------:R-:W-:-:S02]  /*69a0*/  IADD3 R40, PT, PT, -R40, RZ, RZ ;  /* 0x000000ff28287210 */ /* 0x000fc40007ffe1ff */
[----:B------:R-:W-:Y:S02]  /*69b0*/  SHF.L.U32 R113, R38, R113, RZ ;  /* 0x0000007126717219 */ /* 0x000fe400000006ff */
[----:B------:R-:W-:Y:S02]  /*69c0*/  FSETP.NEU.FTZ.AND P0, PT, R12, R13, PT ;  /* 0x0000000d0c00720b */ /* 0x000fe40003f1d000 */
[----:B------:R-:W-:Y:S02]  /*69d0*/  SEL R13, R40, RZ, P4 ;  /* 0x000000ff280d7207 */ /* 0x000fe40002000000 */
[----:B------:R-:W-:Y:S02]  /*69e0*/  ISETP.NE.AND P3, PT, R113, RZ, P3 ;  /* 0x000000ff7100720c */ /* 0x000fe40001f65270 */
[----:B------:R-:W-:Y:S02]  /*69f0*/  SHF.R.U32.HI R13, RZ, R13, R38 ;  /* 0x0000000dff0d7219 */ /* 0x000fe40000011626 */
[----:B------:R-:W-:-:S02]  /*6a00*/  PLOP3.LUT P0, PT, P0, P3, PT, 0xf8, 0x8f ;  /* 0x00000000008f781c */ /* 0x000fc40000707f70 */
[----:B------:R-:W-:Y:S02]  /*6a10*/  SHF.R.U32.HI R113, RZ, 0x1, R13 ;  /* 0x00000001ff717819 */ /* 0x000fe4000001160d */
[----:B------:R-:W-:-:S04]  /*6a20*/  SEL R12, RZ, 0x1, !P0 ;  /* 0x00000001ff0c7807 */ /* 0x000fc80004000000 */
[----:B------:R-:W-:-:S04]  /*6a30*/  LOP3.LUT R12, R12, 0x1, R113, 0xf8, !PT ;  /* 0x000000010c0c7812 */ /* 0x000fc800078ef871 */
[----:B------:R-:W-:-:S04]  /*6a40*/  LOP3.LUT R12, R12, R13, RZ, 0xc0, !PT ;  /* 0x0000000d0c0c7212 */ /* 0x000fc800078ec0ff */
[----:B------:R-:W-:-:S04]  /*6a50*/  IADD3 R12, PT, PT, R113, R12, RZ ;  /* 0x0000000c710c7210 */ /* 0x000fc80007ffe0ff */
[----:B------:R-:W-:Y:S01]  /*6a60*/  LOP3.LUT R3, R12, R3, RZ, 0xfc, !PT ;  /* 0x000000030c037212 */ /* 0x000fe200078efcff */
[----:B------:R-:W-:Y:S06]  /*6a70*/  BRA `(.L_x_88) ;  /* 0x0000000000107947 */ /* 0x000fec0003800000 */
.L_x_87:
[----:B------:R-:W-:-:S04]  /*6a80*/  LOP3.LUT R3, R3, 0x80000000, RZ, 0xc0, !PT ;  /* 0x8000000003037812 */ /* 0x000fc800078ec0ff */
[----:B------:R-:W-:Y:S01]  /*6a90*/  LOP3.LUT R3, R3, 0x7f800000, RZ, 0xfc, !PT ;  /* 0x7f80000003037812 */ /* 0x000fe200078efcff */
[----:B------:R-:W-:Y:S06]  /*6aa0*/  BRA `(.L_x_88) ;  /* 0x0000000000047947 */ /* 0x000fec0003800000 */
.L_x_86:
[----:B------:R-:W-:-:S07]  /*6ab0*/  LEA R3, R38, R3, 0x17 ;  /* 0x0000000326037211 */ /* 0x000fce00078eb8ff */
.L_x_88:
[----:B------:R-:W-:Y:S05]  /*6ac0*/  BSYNC.RECONVERGENT B1 ;  /* 0x0000000000017941 */ /* 0x000fea0003800200 */
.L_x_85:
[----:B------:R-:W-:Y:S05]  /*6ad0*/  BRA `(.L_x_89) ;  /* 0x0000000000207947 */ /* 0x000fea0003800000 */
.L_x_84:
[----:B------:R-:W-:-:S04]  /*6ae0*/  LOP3.LUT R3, R12, 0x80000000, R3, 0x48, !PT ;  /* 0x800000000c037812 */ /* 0x000fc800078e4803 */
[----:B------:R-:W-:Y:S01]  /*6af0*/  LOP3.LUT R3, R3, 0x7f800000, RZ, 0xfc, !PT ;  /* 0x7f80000003037812 */ /* 0x000fe200078efcff */
[----:B------:R-:W-:Y:S06]  /*6b00*/  BRA `(.L_x_89) ;  /* 0x0000000000147947 */ /* 0x000fec0003800000 */
.L_x_83:
[----:B------:R-:W-:Y:S01]  /*6b10*/  LOP3.LUT R3, R12, 0x80000000, R3, 0x48, !PT ;  /* 0x800000000c037812 */ /* 0x000fe200078e4803 */
[----:B------:R-:W-:Y:S06]  /*6b20*/  BRA `(.L_x_89) ;  /* 0x00000000000c7947 */ /* 0x000fec0003800000 */
.L_x_82:
[----:B------:R-:W0:Y:S01]  /*6b30*/  MUFU.RSQ R3, -QNAN ;  /* 0xffc0000000037908 */ /* 0x000e220000001400 */
[----:B------:R-:W-:Y:S05]  /*6b40*/  BRA `(.L_x_89) ;  /* 0x0000000000047947 */ /* 0x000fea0003800000 */
.L_x_81:
[----:B------:R-:W-:-:S07]  /*6b50*/  FADD.FTZ R3, R3, R12 ;  /* 0x0000000c03037221 */ /* 0x000fce0000010000 */
.L_x_89:
[----:B------:R-:W-:Y:S05]  /*6b60*/  BSYNC.RECONVERGENT B0 ;  /* 0x0000000000007941 */ /* 0x000fea0003800200 */
.L_x_79:
[----:B------:R-:W-:Y:S01]  /*6b70*/  HFMA2 R13, -RZ, RZ, 0, 0 ;  /* 0x00000000ff0d7431 */ /* 0x000fe200000001ff */
[----:B------:R-:W-:-:S04]  /*6b80*/  MOV R12, R14 ;  /* 0x0000000e000c7202 */ /* 0x000fc80000000f00 */
[----:B0-----:R-:W-:Y:S05]  /*6b90*/  RET.REL.NODEC R12 `(_Z11WarpSoftmaxILi1ELi32ELi32ELi1EEvPKfPfii) ;  /* 0xffffff940c187950 */ /* 0x001fea0003c3ffff */
.L_x_90:
[----:B------:R-:W-:-:S00]  /*6ba0*/  BRA `(.L_x_90) ;  /* 0xfffffffc00fc7947 */ /* 0x000fc0000383ffff */
[----:B------:R-:W-:-:S00]  /*6bb0*/  NOP ;  /* 0x0000000000007918 */ /* 0x000fc00000000000 */
        /* <DEDUP_REMOVED lines=12> */
.L_x_91:


//--------------------- .nv.global.init           --------------------------
	.section	.nv.global.init,"aw",@progbits
.nv.global.init:
	.type		$str$1,@object
	.size		$str$1,($str - $str$1)
$str$1:
        /*0000*/ 	.byte	0x2f, 0x74, 0x6d, 0x70, 0x2f, 0x73, 0x61, 0x73, 0x73, 0x5f, 0x63, 0x75, 0x5f, 0x5f, 0x61, 0x66
        /*0010*/ 	.byte	0x6e, 0x33, 0x72, 0x74, 0x30, 0x2f, 0x6b, 0x2e, 0x63, 0x75, 0x00
	.type		$str,@object
	.size		$str,(__unnamed_1 - $str)
$str:
        /*001b*/ 	.byte	0x63, 0x6f, 0x6c, 0x73, 0x20, 0x3c, 0x3d, 0x20, 0x63, 0x6f, 0x6c, 0x73, 0x5f, 0x70, 0x65, 0x72
        /*002b*/ 	.byte	0x5f, 0x74, 0x68, 0x72, 0x65, 0x61, 0x64, 0x20, 0x2a, 0x20, 0x77, 0x61, 0x72, 0x70, 0x5f, 0x77
        /*003b*/ 	.byte	0x69, 0x64, 0x74, 0x68, 0x00
	.type		__unnamed_1,@object
	.size		__unnamed_1,(.L_0 - __unnamed_1)
__unnamed_1:
        /*0040*/ 	.byte	0x76, 0x6f, 0x69, 0x64, 0x20, 0x57, 0x61, 0x72, 0x70, 0x53, 0x6f, 0x66, 0x74, 0x6d, 0x61, 0x78
        /* <DEDUP_REMOVED lines=8> */
        /*00d0*/ 	.byte	0x20, 0x31, 0x5d, 0x00
.L_0:


//--------------------- .nv.shared.reserved.0     --------------------------
	.section	.nv.shared.reserved.0,"aw",@nobits
	.weak		__nv_reservedSMEM_offset_0_alias
	.size		__nv_reservedSMEM_offset_0_alias, 0, 64
	.other		__nv_reservedSMEM_offset_0_alias,@"STO_CUDA_RESERVED_SHARED STV_DEFAULT"
__nv_reservedSMEM_offset_0_alias:
	.zero		0
	.zero		64


//--------------------- .nv.constant0._Z11WarpSoftmaxILi1ELi32ELi32ELi1EEvPKfPfii --------------------------
	.section	.nv.constant0._Z11WarpSoftmaxILi1ELi32ELi32ELi1EEvPKfPfii,"a",@progbits
	.sectionflags	@""
	.align	4
.nv.constant0._Z11WarpSoftmaxILi1ELi32ELi32ELi1EEvPKfPfii:
	.zero		920


//--------------------- SYMBOLS --------------------------

	.type		.nv.reservedSmem.offset0,@object
	.size		.nv.reservedSmem.offset0,0x4
	.type		__assertfail,@function
